	.target	sm_90a

	.elftype	@"ET_EXEC"


//--------------------- .note.nv.tkinfo           --------------------------
	.section	.note.nv.tkinfo,"",@"SHT_NOTE"
	.sectionflags	@"SHF_NOTE_NV_TKINFO"
	.tkinfo
        /*0018*/ 	.word	0x00000002
        /*0030*/ 	.string	""
        /*0030*/ 	.string	"ptxas"
        /*0030*/ 	.string	"Cuda compilation tools, release 13.0, V13.0.88"
        /*0030*/ 	.string	"Build cuda_13.0.r13.0/compiler.36424714_0"
        /*0030*/ 	.string	"-arch sm_90a -m 64 "



//--------------------- .note.nv.cuinfo           --------------------------
	.section	.note.nv.cuinfo,"",@"SHT_NOTE"
	.sectionflags	@"SHF_NOTE_NV_CUINFO"
        /*0018*/ 	.short	0x0002
        /*001a*/ 	.short	0x005a
        /*001c*/ 	.short	0x0082
	.zero		2


//--------------------- .nv.info                  --------------------------
	.section	.nv.info,"",@"SHT_CUDA_INFO"
	.align	4


	//----- nvinfo : EIATTR_REGCOUNT
	.align		4
        /*0000*/ 	.byte	0x04, 0x2f
        /*0002*/ 	.short	(.L_12 - .L_11)
	.align		4
.L_11:
        /*0004*/ 	.word	index@(_ZN7cutlass13device_kernelIN5flash19enable_sm80_to_sm89INS1_16FlashAttnFwdSm80INS1_25CollectiveMainloopFwdSm80ILi8ELi1ELb0EN4cute5tupleIJNS5_1CILi128EEENS7_ILi48EEENS7_ILi256EEEEEELi256ENS_6half_tEfNS_4arch4Sm80ELb1ELb0ELb1ELb1ELb0ELb1ELb1ELb1EEENS1_21CollectiveEpilogueFwdINS6_IJS8_SA_S9_EEENS6_IJNS7_ILi1EEESI_SI_EEESC_SE_Li256ELb1ELb1ELb1ELb0EEENS1_36VarlenDynamicPersistentTileSchedulerILi128ELi48ELi256ELi256ELb1ELb1ELb0ELb1ELb1ELb1EEEEEEEEEvNT_6ParamsE)
        /*0008*/ 	.word	0x00000004


	//----- nvinfo : EIATTR_FRAME_SIZE
	.align		4
.L_12:
        /*000c*/ 	.byte	0x04, 0x11
        /*000e*/ 	.short	(.L_14 - .L_13)
	.align		4
.L_13:
        /*0010*/ 	.word	index@(_ZN7cutlass13device_kernelIN5flash19enable_sm80_to_sm89INS1_16FlashAttnFwdSm80INS1_25CollectiveMainloopFwdSm80ILi8ELi1ELb0EN4cute5tupleIJNS5_1CILi128EEENS7_ILi48EEENS7_ILi256EEEEEELi256ENS_6half_tEfNS_4arch4Sm80ELb1ELb0ELb1ELb1ELb0ELb1ELb1ELb1EEENS1_21CollectiveEpilogueFwdINS6_IJS8_SA_S9_EEENS6_IJNS7_ILi1EEESI_SI_EEESC_SE_Li256ELb1ELb1ELb1ELb0EEENS1_36VarlenDynamicPersistentTileSchedulerILi128ELi48ELi256ELi256ELb1ELb1ELb0ELb1ELb1ELb1EEEEEEEEEvNT_6ParamsE)
        /*0014*/ 	.word	0x00000000


	//----- nvinfo : EIATTR_REGCOUNT
	.align		4
.L_14:
        /*0018*/ 	.byte	0x04, 0x2f
        /*001a*/ 	.short	(.L_16 - .L_15)
	.align		4
.L_15:
        /*001c*/ 	.word	index@(_ZN7cutlass13device_kernelIN5flash19enable_sm80_to_sm89INS1_16FlashAttnFwdSm80INS1_25CollectiveMainloopFwdSm80ILi8ELi1ELb0EN4cute5tupleIJNS5_1CILi128EEENS7_ILi64EEENS7_ILi256EEEEEELi256ENS_6half_tEfNS_4arch4Sm80ELb1ELb0ELb1ELb1ELb0ELb0ELb1ELb1EEENS1_21CollectiveEpilogueFwdINS6_IJS8_SA_S9_EEENS6_IJNS7_ILi1EEESI_SI_EEESC_SE_Li256ELb1ELb1ELb1ELb0EEENS1_36VarlenDynamicPersistentTileSchedulerILi128ELi64ELi256ELi256ELb1ELb1ELb0ELb1ELb1ELb1EEEEEEEEEvNT_6ParamsE)
        /*0020*/ 	.word	0x00000004


	//----- nvinfo : EIATTR_FRAME_SIZE
	.align		4
.L_16:
        /*0024*/ 	.byte	0x04, 0x11
        /*0026*/ 	.short	(.L_18 - .L_17)
	.align		4
.L_17:
        /*0028*/ 	.word	index@(_ZN7cutlass13device_kernelIN5flash19enable_sm80_to_sm89INS1_16FlashAttnFwdSm80INS1_25CollectiveMainloopFwdSm80ILi8ELi1ELb0EN4cute5tupleIJNS5_1CILi128EEENS7_ILi64EEENS7_ILi256EEEEEELi256ENS_6half_tEfNS_4arch4Sm80ELb1ELb0ELb1ELb1ELb0ELb0ELb1ELb1EEENS1_21CollectiveEpilogueFwdINS6_IJS8_SA_S9_EEENS6_IJNS7_ILi1EEESI_SI_EEESC_SE_Li256ELb1ELb1ELb1ELb0EEENS1_36VarlenDynamicPersistentTileSchedulerILi128ELi64ELi256ELi256ELb1ELb1ELb0ELb1ELb1ELb1EEEEEEEEEvNT_6ParamsE)
        /*002c*/ 	.word	0x00000000


	//----- nvinfo : EIATTR_REGCOUNT
	.align		4
.L_18:
        /*0030*/ 	.byte	0x04, 0x2f
        /*0032*/ 	.short	(.L_20 - .L_19)
	.align		4
.L_19:
        /*0034*/ 	.word	index@(_ZN7cutlass13device_kernelIN5flash19enable_sm80_to_sm89INS1_16FlashAttnFwdSm80INS1_25CollectiveMainloopFwdSm80ILi8ELi1ELb0EN4cute5tupleIJNS5_1CILi128EEENS7_ILi96EEENS7_ILi256EEEEEELi256ENS_6half_tEfNS_4arch4Sm80ELb1ELb0ELb1ELb0ELb0ELb0ELb1ELb1EEENS1_21CollectiveEpilogueFwdINS6_IJS8_SA_S9_EEENS6_IJNS7_ILi1EEESI_SI_EEESC_SE_Li256ELb0ELb1ELb1ELb0EEENS1_30DynamicPersistentTileSchedulerILi256ELi256ELb1ELb1ELb0EEEEEEEEEvNT_6ParamsE)
        /*0038*/ 	.word	0x00000004


	//----- nvinfo : EIATTR_FRAME_SIZE
	.align		4
.L_20:
        /*003c*/ 	.byte	0x04, 0x11
        /*003e*/ 	.short	(.L_22 - .L_21)
	.align		4
.L_21:
        /*0040*/ 	.word	index@(_ZN7cutlass13device_kernelIN5flash19enable_sm80_to_sm89INS1_16FlashAttnFwdSm80INS1_25CollectiveMainloopFwdSm80ILi8ELi1ELb0EN4cute5tupleIJNS5_1CILi128EEENS7_ILi96EEENS7_ILi256EEEEEELi256ENS_6half_tEfNS_4arch4Sm80ELb1ELb0ELb1ELb0ELb0ELb0ELb1ELb1EEENS1_21CollectiveEpilogueFwdINS6_IJS8_SA_S9_EEENS6_IJNS7_ILi1EEESI_SI_EEESC_SE_Li256ELb0ELb1ELb1ELb0EEENS1_30DynamicPersistentTileSchedulerILi256ELi256ELb1ELb1ELb0EEEEEEEEEvNT_6ParamsE)
        /*0044*/ 	.word	0x00000000


	//----- nvinfo : EIATTR_REGCOUNT
	.align		4
.L_22:
        /*0048*/ 	.byte	0x04, 0x2f
        /*004a*/ 	.short	(.L_24 - .L_23)
	.align		4
.L_23:
        /*004c*/ 	.word	index@(_ZN7cutlass13device_kernelIN5flash19enable_sm80_to_sm89INS1_16FlashAttnFwdSm80INS1_25CollectiveMainloopFwdSm80ILi8ELi1ELb0EN4cute5tupleIJNS5_1CILi128EEENS7_ILi48EEENS7_ILi256EEEEEELi256ENS_6half_tEfNS_4arch4Sm80ELb0ELb1ELb1ELb1ELb0ELb1ELb1ELb1EEENS1_21CollectiveEpilogueFwdINS6_IJS8_SA_S9_EEENS6_IJNS7_ILi1EEESI_SI_EEESC_SE_Li256ELb1ELb1ELb1ELb0EEENS1_36VarlenDynamicPersistentTileSchedulerILi128ELi48ELi256ELi256ELb1ELb1ELb0ELb1ELb0ELb1EEEEEEEEEvNT_6ParamsE)
        /*0050*/ 	.word	0x00000004


	//----- nvinfo : EIATTR_FRAME_SIZE
	.align		4
.L_24:
        /*0054*/ 	.byte	0x04, 0x11
        /*0056*/ 	.short	(.L_26 - .L_25)
	.align		4
.L_25:
        /*0058*/ 	.word	index@(_ZN7cutlass13device_kernelIN5flash19enable_sm80_to_sm89INS1_16FlashAttnFwdSm80INS1_25CollectiveMainloopFwdSm80ILi8ELi1ELb0EN4cute5tupleIJNS5_1CILi128EEENS7_ILi48EEENS7_ILi256EEEEEELi256ENS_6half_tEfNS_4arch4Sm80ELb0ELb1ELb1ELb1ELb0ELb1ELb1ELb1EEENS1_21CollectiveEpilogueFwdINS6_IJS8_SA_S9_EEENS6_IJNS7_ILi1EEESI_SI_EEESC_SE_Li256ELb1ELb1ELb1ELb0EEENS1_36VarlenDynamicPersistentTileSchedulerILi128ELi48ELi256ELi256ELb1ELb1ELb0ELb1ELb0ELb1EEEEEEEEEvNT_6ParamsE)
        /*005c*/ 	.word	0x00000000


	//----- nvinfo : EIATTR_REGCOUNT
	.align		4
.L_26:
        /*0060*/ 	.byte	0x04, 0x2f
        /*0062*/ 	.short	(.L_28 - .L_27)
	.align		4
.L_27:
        /*0064*/ 	.word	index@(_ZN7cutlass13device_kernelIN5flash19enable_sm80_to_sm89INS1_16FlashAttnFwdSm80INS1_25CollectiveMainloopFwdSm80ILi8ELi1ELb0EN4cute5tupleIJNS5_1CILi128EEENS7_ILi64EEENS7_ILi256EEEEEELi256ENS_6half_tEfNS_4arch4Sm80ELb0ELb1ELb1ELb1ELb0ELb0ELb1ELb1EEENS1_21CollectiveEpilogueFwdINS6_IJS8_SA_S9_EEENS6_IJNS7_ILi1EEESI_SI_EEESC_SE_Li256ELb1ELb1ELb1ELb0EEENS1_36VarlenDynamicPersistentTileSchedulerILi128ELi64ELi256ELi256ELb1ELb1ELb0ELb1ELb0ELb1EEEEEEEEEvNT_6ParamsE)
        /*0068*/ 	.word	0x00000004


	//----- nvinfo : EIATTR_FRAME_SIZE
	.align		4
.L_28:
        /*006c*/ 	.byte	0x04, 0x11
        /*006e*/ 	.short	(.L_30 - .L_29)
	.align		4
.L_29:
        /*0070*/ 	.word	index@(_ZN7cutlass13device_kernelIN5flash19enable_sm80_to_sm89INS1_16FlashAttnFwdSm80INS1_25CollectiveMainloopFwdSm80ILi8ELi1ELb0EN4cute5tupleIJNS5_1CILi128EEENS7_ILi64EEENS7_ILi256EEEEEELi256ENS_6half_tEfNS_4arch4Sm80ELb0ELb1ELb1ELb1ELb0ELb0ELb1ELb1EEENS1_21CollectiveEpilogueFwdINS6_IJS8_SA_S9_EEENS6_IJNS7_ILi1EEESI_SI_EEESC_SE_Li256ELb1ELb1ELb1ELb0EEENS1_36VarlenDynamicPersistentTileSchedulerILi128ELi64ELi256ELi256ELb1ELb1ELb0ELb1ELb0ELb1EEEEEEEEEvNT_6ParamsE)
        /*0074*/ 	.word	0x00000000


	//----- nvinfo : EIATTR_REGCOUNT
	.align		4
.L_30:
        /*0078*/ 	.byte	0x04, 0x2f
        /*007a*/ 	.short	(.L_32 - .L_31)
	.align		4
.L_31:
        /*007c*/ 	.word	index@(_ZN7cutlass13device_kernelIN5flash19enable_sm80_to_sm89INS1_16FlashAttnFwdSm80INS1_25CollectiveMainloopFwdSm80ILi8ELi1ELb0EN4cute5tupleIJNS5_1CILi128EEENS7_ILi64EEENS7_ILi256EEEEEELi256ENS_6half_tEfNS_4arch4Sm80ELb0ELb1ELb1ELb0ELb0ELb0ELb1ELb1EEENS1_21CollectiveEpilogueFwdINS6_IJS8_SA_S9_EEENS6_IJNS7_ILi1EEESI_SI_EEESC_SE_Li256ELb0ELb1ELb1ELb0EEENS1_19SingleTileSchedulerILb0ELb1ELb1ELi128EEEEEEEEEvNT_6ParamsE)
        /*0080*/ 	.word	0x00000004


	//----- nvinfo : EIATTR_FRAME_SIZE
	.align		4
.L_32:
        /*0084*/ 	.byte	0x04, 0x11
        /*0086*/ 	.short	(.L_34 - .L_33)
	.align		4
.L_33:
        /*0088*/ 	.word	index@(_ZN7cutlass13device_kernelIN5flash19enable_sm80_to_sm89INS1_16FlashAttnFwdSm80INS1_25CollectiveMainloopFwdSm80ILi8ELi1ELb0EN4cute5tupleIJNS5_1CILi128EEENS7_ILi64EEENS7_ILi256EEEEEELi256ENS_6half_tEfNS_4arch4Sm80ELb0ELb1ELb1ELb0ELb0ELb0ELb1ELb1EEENS1_21CollectiveEpilogueFwdINS6_IJS8_SA_S9_EEENS6_IJNS7_ILi1EEESI_SI_EEESC_SE_Li256ELb0ELb1ELb1ELb0EEENS1_19SingleTileSchedulerILb0ELb1ELb1ELi128EEEEEEEEEvNT_6ParamsE)
        /*008c*/ 	.word	0x00000000


	//----- nvinfo : EIATTR_REGCOUNT
	.align		4
.L_34:
        /*0090*/ 	.byte	0x04, 0x2f
        /*0092*/ 	.short	(.L_36 - .L_35)
	.align		4
.L_35:
        /*0094*/ 	.word	index@(_ZN7cutlass13device_kernelIN5flash19enable_sm80_to_sm89INS1_16FlashAttnFwdSm80INS1_25CollectiveMainloopFwdSm80ILi8ELi1ELb0EN4cute5tupleIJNS5_1CILi128EEENS7_ILi48EEENS7_ILi256EEEEEELi256ENS_6half_tEfNS_4arch4Sm80ELb0ELb0ELb1ELb1ELb0ELb1ELb1ELb1EEENS1_21CollectiveEpilogueFwdINS6_IJS8_SA_S9_EEENS6_IJNS7_ILi1EEESI_SI_EEESC_SE_Li256ELb1ELb1ELb1ELb0EEENS1_36VarlenDynamicPersistentTileSchedulerILi128ELi48ELi256ELi256ELb1ELb1ELb0ELb0ELb1ELb1EEEEEEEEEvNT_6ParamsE)
        /*0098*/ 	.word	0x00000004


	//----- nvinfo : EIATTR_FRAME_SIZE
	.align		4
.L_36:
        /*009c*/ 	.byte	0x04, 0x11
        /*009e*/ 	.short	(.L_38 - .L_37)
	.align		4
.L_37:
        /*00a0*/ 	.word	index@(_ZN7cutlass13device_kernelIN5flash19enable_sm80_to_sm89INS1_16FlashAttnFwdSm80INS1_25CollectiveMainloopFwdSm80ILi8ELi1ELb0EN4cute5tupleIJNS5_1CILi128EEENS7_ILi48EEENS7_ILi256EEEEEELi256ENS_6half_tEfNS_4arch4Sm80ELb0ELb0ELb1ELb1ELb0ELb1ELb1ELb1EEENS1_21CollectiveEpilogueFwdINS6_IJS8_SA_S9_EEENS6_IJNS7_ILi1EEESI_SI_EEESC_SE_Li256ELb1ELb1ELb1ELb0EEENS1_36VarlenDynamicPersistentTileSchedulerILi128ELi48ELi256ELi256ELb1ELb1ELb0ELb0ELb1ELb1EEEEEEEEEvNT_6ParamsE)
        /*00a4*/ 	.word	0x00000000


	//----- nvinfo : EIATTR_REGCOUNT
	.align		4
.L_38:
        /*00a8*/ 	.byte	0x04, 0x2f
        /*00aa*/ 	.short	(.L_40 - .L_39)
	.align		4
.L_39:
        /*00ac*/ 	.word	index@(_ZN7cutlass13device_kernelIN5flash19enable_sm80_to_sm89INS1_16FlashAttnFwdSm80INS1_25CollectiveMainloopFwdSm80ILi8ELi1ELb0EN4cute5tupleIJNS5_1CILi128EEENS7_ILi64EEENS7_ILi256EEEEEELi256ENS_6half_tEfNS_4arch4Sm80ELb0ELb0ELb1ELb1ELb0ELb0ELb1ELb1EEENS1_21CollectiveEpilogueFwdINS6_IJS8_SA_S9_EEENS6_IJNS7_ILi1EEESI_SI_EEESC_SE_Li256ELb1ELb1ELb1ELb0EEENS1_36VarlenDynamicPersistentTileSchedulerILi128ELi64ELi256ELi256ELb1ELb1ELb0ELb0ELb1ELb1EEEEEEEEEvNT_6ParamsE)
        /*00b0*/ 	.word	0x00000004


	//----- nvinfo : EIATTR_FRAME_SIZE
	.align		4
.L_40:
        /*00b4*/ 	.byte	0x04, 0x11
        /*00b6*/ 	.short	(.L_42 - .L_41)
	.align		4
.L_41:
        /*00b8*/ 	.word	index@(_ZN7cutlass13device_kernelIN5flash19enable_sm80_to_sm89INS1_16FlashAttnFwdSm80INS1_25CollectiveMainloopFwdSm80ILi8ELi1ELb0EN4cute5tupleIJNS5_1CILi128EEENS7_ILi64EEENS7_ILi256EEEEEELi256ENS_6half_tEfNS_4arch4Sm80ELb0ELb0ELb1ELb1ELb0ELb0ELb1ELb1EEENS1_21CollectiveEpilogueFwdINS6_IJS8_SA_S9_EEENS6_IJNS7_ILi1EEESI_SI_EEESC_SE_Li256ELb1ELb1ELb1ELb0EEENS1_36VarlenDynamicPersistentTileSchedulerILi128ELi64ELi256ELi256ELb1ELb1ELb0ELb0ELb1ELb1EEEEEEEEEvNT_6ParamsE)
        /*00bc*/ 	.word	0x00000000


	//----- nvinfo : EIATTR_REGCOUNT
	.align		4
.L_42:
        /*00c0*/ 	.byte	0x04, 0x2f
        /*00c2*/ 	.short	(.L_44 - .L_43)
	.align		4
.L_43:
        /*00c4*/ 	.word	index@(_ZN7cutlass13device_kernelIN5flash19enable_sm80_to_sm89INS1_16FlashAttnFwdSm80INS1_25CollectiveMainloopFwdSm80ILi8ELi1ELb0EN4cute5tupleIJNS5_1CILi128EEENS7_ILi96EEENS7_ILi256EEEEEELi256ENS_6half_tEfNS_4arch4Sm80ELb0ELb0ELb1ELb0ELb0ELb0ELb1ELb1EEENS1_21CollectiveEpilogueFwdINS6_IJS8_SA_S9_EEENS6_IJNS7_ILi1EEESI_SI_EEESC_SE_Li256ELb0ELb1ELb1ELb0EEENS1_19SingleTileSchedulerILb0ELb1ELb1ELi128EEEEEEEEEvNT_6ParamsE)
        /*00c8*/ 	.word	0x00000004


	//----- nvinfo : EIATTR_FRAME_SIZE
	.align		4
.L_44:
        /*00cc*/ 	.byte	0x04, 0x11
        /*00ce*/ 	.short	(.L_46 - .L_45)
	.align		4
.L_45:
        /*00d0*/ 	.word	index@(_ZN7cutlass13device_kernelIN5flash19enable_sm80_to_sm89INS1_16FlashAttnFwdSm80INS1_25CollectiveMainloopFwdSm80ILi8ELi1ELb0EN4cute5tupleIJNS5_1CILi128EEENS7_ILi96EEENS7_ILi256EEEEEELi256ENS_6half_tEfNS_4arch4Sm80ELb0ELb0ELb1ELb0ELb0ELb0ELb1ELb1EEENS1_21CollectiveEpilogueFwdINS6_IJS8_SA_S9_EEENS6_IJNS7_ILi1EEESI_SI_EEESC_SE_Li256ELb0ELb1ELb1ELb0EEENS1_19SingleTileSchedulerILb0ELb1ELb1ELi128EEEEEEEEEvNT_6ParamsE)
        /*00d4*/ 	.word	0x00000000


	//----- nvinfo : EIATTR_REGCOUNT
	.align		4
.L_46:
        /*00d8*/ 	.byte	0x04, 0x2f
        /*00da*/ 	.short	(.L_48 - .L_47)
	.align		4
.L_47:
        /*00dc*/ 	.word	index@(_ZN7cutlass13device_kernelIN5flash19enable_sm80_to_sm89INS1_16FlashAttnFwdSm80INS1_25CollectiveMainloopFwdSm80ILi8ELi1ELb0EN4cute5tupleIJNS5_1CILi128EEENS7_ILi32EEENS7_ILi256EEEEEELi256ENS_6half_tEfNS_4arch4Sm80ELb1ELb0ELb1ELb1ELb0ELb1ELb1ELb1EEENS1_21CollectiveEpilogueFwdINS6_IJS8_SA_S9_EEENS6_IJNS7_ILi1EEESI_SI_EEESC_SE_Li256ELb1ELb1ELb1ELb0EEENS1_36VarlenDynamicPersistentTileSchedulerILi128ELi32ELi256ELi256ELb1ELb1ELb0ELb1ELb1ELb1EEEEEEEEEvNT_6ParamsE)
        /*00e0*/ 	.word	0x00000004


	//----- nvinfo : EIATTR_FRAME_SIZE
	.align		4
.L_48:
        /*00e4*/ 	.byte	0x04, 0x11
        /*00e6*/ 	.short	(.L_50 - .L_49)
	.align		4
.L_49:
        /*00e8*/ 	.word	index@(_ZN7cutlass13device_kernelIN5flash19enable_sm80_to_sm89INS1_16FlashAttnFwdSm80INS1_25CollectiveMainloopFwdSm80ILi8ELi1ELb0EN4cute5tupleIJNS5_1CILi128EEENS7_ILi32EEENS7_ILi256EEEEEELi256ENS_6half_tEfNS_4arch4Sm80ELb1ELb0ELb1ELb1ELb0ELb1ELb1ELb1EEENS1_21CollectiveEpilogueFwdINS6_IJS8_SA_S9_EEENS6_IJNS7_ILi1EEESI_SI_EEESC_SE_Li256ELb1ELb1ELb1ELb0EEENS1_36VarlenDynamicPersistentTileSchedulerILi128ELi32ELi256ELi256ELb1ELb1ELb0ELb1ELb1ELb1EEEEEEEEEvNT_6ParamsE)
        /*00ec*/ 	.word	0x00000000


	//----- nvinfo : EIATTR_REGCOUNT
	.align		4
.L_50:
        /*00f0*/ 	.byte	0x04, 0x2f
        /*00f2*/ 	.short	(.L_52 - .L_51)
	.align		4
.L_51:
        /*00f4*/ 	.word	index@(_ZN7cutlass13device_kernelIN5flash19enable_sm80_to_sm89INS1_16FlashAttnFwdSm80INS1_25CollectiveMainloopFwdSm80ILi8ELi1ELb1EN4cute5tupleIJNS5_1CILi128EEENS7_ILi48EEENS7_ILi256EEEEEELi256ENS_6half_tEfNS_4arch4Sm80ELb1ELb0ELb1ELb1ELb0ELb0ELb1ELb1EEENS1_21CollectiveEpilogueFwdINS6_IJS8_SA_S9_EEENS6_IJNS7_ILi1EEESI_SI_EEESC_SE_Li256ELb1ELb1ELb1ELb0EEENS1_36VarlenDynamicPersistentTileSchedulerILi128ELi48ELi256ELi256ELb1ELb1ELb0ELb1ELb1ELb1EEEEEEEEEvNT_6ParamsE)
        /*00f8*/ 	.word	0x00000004


	//----- nvinfo : EIATTR_FRAME_SIZE
	.align		4
.L_52:
        /*00fc*/ 	.byte	0x04, 0x11
        /*00fe*/ 	.short	(.L_54 - .L_53)
	.align		4
.L_53:
        /*0100*/ 	.word	index@(_ZN7cutlass13device_kernelIN5flash19enable_sm80_to_sm89INS1_16FlashAttnFwdSm80INS1_25CollectiveMainloopFwdSm80ILi8ELi1ELb1EN4cute5tupleIJNS5_1CILi128EEENS7_ILi48EEENS7_ILi256EEEEEELi256ENS_6half_tEfNS_4arch4Sm80ELb1ELb0ELb1ELb1ELb0ELb0ELb1ELb1EEENS1_21CollectiveEpilogueFwdINS6_IJS8_SA_S9_EEENS6_IJNS7_ILi1EEESI_SI_EEESC_SE_Li256ELb1ELb1ELb1ELb0EEENS1_36VarlenDynamicPersistentTileSchedulerILi128ELi48ELi256ELi256ELb1ELb1ELb0ELb1ELb1ELb1EEEEEEEEEvNT_6ParamsE)
        /*0104*/ 	.word	0x00000000


	//----- nvinfo : EIATTR_REGCOUNT
	.align		4
.L_54:
        /*0108*/ 	.byte	0x04, 0x2f
        /*010a*/ 	.short	(.L_56 - .L_55)
	.align		4
.L_55:
        /*010c*/ 	.word	index@(_ZN7cutlass13device_kernelIN5flash19enable_sm80_to_sm89INS1_16FlashAttnFwdSm80INS1_25CollectiveMainloopFwdSm80ILi8ELi1ELb1EN4cute5tupleIJNS5_1CILi128EEENS7_ILi64EEENS7_ILi256EEEEEELi256ENS_6half_tEfNS_4arch4Sm80ELb1ELb0ELb1ELb0ELb0ELb0ELb1ELb1EEENS1_21CollectiveEpilogueFwdINS6_IJS8_SA_S9_EEENS6_IJNS7_ILi1EEESI_SI_EEESC_SE_Li256ELb0ELb1ELb1ELb0EEENS1_30DynamicPersistentTileSchedulerILi256ELi256ELb1ELb1ELb0EEEEEEEEEvNT_6ParamsE)
        /*0110*/ 	.word	0x00000004


	//----- nvinfo : EIATTR_FRAME_SIZE
	.align		4
.L_56:
        /*0114*/ 	.byte	0x04, 0x11
        /*0116*/ 	.short	(.L_58 - .L_57)
	.align		4
.L_57:
        /*0118*/ 	.word	index@(_ZN7cutlass13device_kernelIN5flash19enable_sm80_to_sm89INS1_16FlashAttnFwdSm80INS1_25CollectiveMainloopFwdSm80ILi8ELi1ELb1EN4cute5tupleIJNS5_1CILi128EEENS7_ILi64EEENS7_ILi256EEEEEELi256ENS_6half_tEfNS_4arch4Sm80ELb1ELb0ELb1ELb0ELb0ELb0ELb1ELb1EEENS1_21CollectiveEpilogueFwdINS6_IJS8_SA_S9_EEENS6_IJNS7_ILi1EEESI_SI_EEESC_SE_Li256ELb0ELb1ELb1ELb0EEENS1_30DynamicPersistentTileSchedulerILi256ELi256ELb1ELb1ELb0EEEEEEEEEvNT_6ParamsE)
        /*011c*/ 	.word	0x00000000


	//----- nvinfo : EIATTR_REGCOUNT
	.align		4
.L_58:
        /*0120*/ 	.byte	0x04, 0x2f
        /*0122*/ 	.short	(.L_60 - .L_59)
	.align		4
.L_59:
        /*0124*/ 	.word	index@(_ZN7cutlass13device_kernelIN5flash19enable_sm80_to_sm89INS1_16FlashAttnFwdSm80INS1_25CollectiveMainloopFwdSm80ILi8ELi1ELb0EN4cute5tupleIJNS5_1CILi128EEENS7_ILi32EEENS7_ILi256EEEEEELi256ENS_6half_tEfNS_4arch4Sm80ELb0ELb1ELb1ELb1ELb0ELb1ELb1ELb1EEENS1_21CollectiveEpilogueFwdINS6_IJS8_SA_S9_EEENS6_IJNS7_ILi1EEESI_SI_EEESC_SE_Li256ELb1ELb1ELb1ELb0EEENS1_36VarlenDynamicPersistentTileSchedulerILi128ELi32ELi256ELi256ELb1ELb1ELb0ELb1ELb0ELb1EEEEEEEEEvNT_6ParamsE)
        /*0128*/ 	.word	0x00000004


	//----- nvinfo : EIATTR_FRAME_SIZE
	.align		4
.L_60:
        /*012c*/ 	.byte	0x04, 0x11
        /*012e*/ 	.short	(.L_62 - .L_61)
	.align		4
.L_61:
        /*0130*/ 	.word	index@(_ZN7cutlass13device_kernelIN5flash19enable_sm80_to_sm89INS1_16FlashAttnFwdSm80INS1_25CollectiveMainloopFwdSm80ILi8ELi1ELb0EN4cute5tupleIJNS5_1CILi128EEENS7_ILi32EEENS7_ILi256EEEEEELi256ENS_6half_tEfNS_4arch4Sm80ELb0ELb1ELb1ELb1ELb0ELb1ELb1ELb1EEENS1_21CollectiveEpilogueFwdINS6_IJS8_SA_S9_EEENS6_IJNS7_ILi1EEESI_SI_EEESC_SE_Li256ELb1ELb1ELb1ELb0EEENS1_36VarlenDynamicPersistentTileSchedulerILi128ELi32ELi256ELi256ELb1ELb1ELb0ELb1ELb0ELb1EEEEEEEEEvNT_6ParamsE)
        /*0134*/ 	.word	0x00000000


	//----- nvinfo : EIATTR_REGCOUNT
	.align		4
.L_62:
        /*0138*/ 	.byte	0x04, 0x2f
        /*013a*/ 	.short	(.L_64 - .L_63)
	.align		4
.L_63:
        /*013c*/ 	.word	index@(_ZN7cutlass13device_kernelIN5flash19enable_sm80_to_sm89INS1_16FlashAttnFwdSm80INS1_25CollectiveMainloopFwdSm80ILi8ELi1ELb1EN4cute5tupleIJNS5_1CILi128EEENS7_ILi48EEENS7_ILi256EEEEEELi256ENS_6half_tEfNS_4arch4Sm80ELb0ELb1ELb1ELb1ELb0ELb0ELb1ELb1EEENS1_21CollectiveEpilogueFwdINS6_IJS8_SA_S9_EEENS6_IJNS7_ILi1EEESI_SI_EEESC_SE_Li256ELb1ELb1ELb1ELb0EEENS1_36VarlenDynamicPersistentTileSchedulerILi128ELi48ELi256ELi256ELb1ELb1ELb0ELb1ELb0ELb1EEEEEEEEEvNT_6ParamsE)
        /*0140*/ 	.word	0x00000004


	//----- nvinfo : EIATTR_FRAME_SIZE
	.align		4
.L_64:
        /*0144*/ 	.byte	0x04, 0x11
        /*0146*/ 	.short	(.L_66 - .L_65)
	.align		4
.L_65:
        /*0148*/ 	.word	index@(_ZN7cutlass13device_kernelIN5flash19enable_sm80_to_sm89INS1_16FlashAttnFwdSm80INS1_25CollectiveMainloopFwdSm80ILi8ELi1ELb1EN4cute5tupleIJNS5_1CILi128EEENS7_ILi48EEENS7_ILi256EEEEEELi256ENS_6half_tEfNS_4arch4Sm80ELb0ELb1ELb1ELb1ELb0ELb0ELb1ELb1EEENS1_21CollectiveEpilogueFwdINS6_IJS8_SA_S9_EEENS6_IJNS7_ILi1EEESI_SI_EEESC_SE_Li256ELb1ELb1ELb1ELb0EEENS1_36VarlenDynamicPersistentTileSchedulerILi128ELi48ELi256ELi256ELb1ELb1ELb0ELb1ELb0ELb1EEEEEEEEEvNT_6ParamsE)
        /*014c*/ 	.word	0x00000000


	//----- nvinfo : EIATTR_REGCOUNT
	.align		4
.L_66:
        /*0150*/ 	.byte	0x04, 0x2f
        /*0152*/ 	.short	(.L_68 - .L_67)
	.align		4
.L_67:
        /*0154*/ 	.word	index@(_ZN7cutlass13device_kernelIN5flash19enable_sm80_to_sm89INS1_16FlashAttnFwdSm80INS1_25CollectiveMainloopFwdSm80ILi8ELi1ELb1EN4cute5tupleIJNS5_1CILi128EEENS7_ILi48EEENS7_ILi256EEEEEELi256ENS_6half_tEfNS_4arch4Sm80ELb0ELb1ELb1ELb0ELb0ELb0ELb1ELb1EEENS1_21CollectiveEpilogueFwdINS6_IJS8_SA_S9_EEENS6_IJNS7_ILi1EEESI_SI_EEESC_SE_Li256ELb0ELb1ELb1ELb0EEENS1_19SingleTileSchedulerILb0ELb1ELb1ELi128EEEEEEEEEvNT_6ParamsE)
        /*0158*/ 	.word	0x00000004


	//----- nvinfo : EIATTR_FRAME_SIZE
	.align		4
.L_68:
        /*015c*/ 	.byte	0x04, 0x11
        /*015e*/ 	.short	(.L_70 - .L_69)
	.align		4
.L_69:
        /*0160*/ 	.word	index@(_ZN7cutlass13device_kernelIN5flash19enable_sm80_to_sm89INS1_16FlashAttnFwdSm80INS1_25CollectiveMainloopFwdSm80ILi8ELi1ELb1EN4cute5tupleIJNS5_1CILi128EEENS7_ILi48EEENS7_ILi256EEEEEELi256ENS_6half_tEfNS_4arch4Sm80ELb0ELb1ELb1ELb0ELb0ELb0ELb1ELb1EEENS1_21CollectiveEpilogueFwdINS6_IJS8_SA_S9_EEENS6_IJNS7_ILi1EEESI_SI_EEESC_SE_Li256ELb0ELb1ELb1ELb0EEENS1_19SingleTileSchedulerILb0ELb1ELb1ELi128EEEEEEEEEvNT_6ParamsE)
        /*0164*/ 	.word	0x00000000


	//----- nvinfo : EIATTR_REGCOUNT
	.align		4
.L_70:
        /*0168*/ 	.byte	0x04, 0x2f
        /*016a*/ 	.short	(.L_72 - .L_71)
	.align		4
.L_71:
        /*016c*/ 	.word	index@(_ZN7cutlass13device_kernelIN5flash19enable_sm80_to_sm89INS1_16FlashAttnFwdSm80INS1_25CollectiveMainloopFwdSm80ILi8ELi1ELb0EN4cute5tupleIJNS5_1CILi128EEENS7_ILi32EEENS7_ILi256EEEEEELi256ENS_6half_tEfNS_4arch4Sm80ELb0ELb0ELb1ELb1ELb0ELb1ELb1ELb1EEENS1_21CollectiveEpilogueFwdINS6_IJS8_SA_S9_EEENS6_IJNS7_ILi1EEESI_SI_EEESC_SE_Li256ELb1ELb1ELb1ELb0EEENS1_36VarlenDynamicPersistentTileSchedulerILi128ELi32ELi256ELi256ELb1ELb1ELb0ELb0ELb1ELb1EEEEEEEEEvNT_6ParamsE)
        /*0170*/ 	.word	0x00000004


	//----- nvinfo : EIATTR_FRAME_SIZE
	.align		4
.L_72:
        /*0174*/ 	.byte	0x04, 0x11
        /*0176*/ 	.short	(.L_74 - .L_73)
	.align		4
.L_73:
        /*0178*/ 	.word	index@(_ZN7cutlass13device_kernelIN5flash19enable_sm80_to_sm89INS1_16FlashAttnFwdSm80INS1_25CollectiveMainloopFwdSm80ILi8ELi1ELb0EN4cute5tupleIJNS5_1CILi128EEENS7_ILi32EEENS7_ILi256EEEEEELi256ENS_6half_tEfNS_4arch4Sm80ELb0ELb0ELb1ELb1ELb0ELb1ELb1ELb1EEENS1_21CollectiveEpilogueFwdINS6_IJS8_SA_S9_EEENS6_IJNS7_ILi1EEESI_SI_EEESC_SE_Li256ELb1ELb1ELb1ELb0EEENS1_36VarlenDynamicPersistentTileSchedulerILi128ELi32ELi256ELi256ELb1ELb1ELb0ELb0ELb1ELb1EEEEEEEEEvNT_6ParamsE)
        /*017c*/ 	.word	0x00000000


	//----- nvinfo : EIATTR_REGCOUNT
	.align		4
.L_74:
        /*0180*/ 	.byte	0x04, 0x2f
        /*0182*/ 	.short	(.L_76 - .L_75)
	.align		4
.L_75:
        /*0184*/ 	.word	index@(_ZN7cutlass13device_kernelIN5flash19enable_sm80_to_sm89INS1_16FlashAttnFwdSm80INS1_25CollectiveMainloopFwdSm80ILi8ELi1ELb1EN4cute5tupleIJNS5_1CILi128EEENS7_ILi48EEENS7_ILi256EEEEEELi256ENS_6half_tEfNS_4arch4Sm80ELb0ELb0ELb1ELb1ELb0ELb0ELb1ELb1EEENS1_21CollectiveEpilogueFwdINS6_IJS8_SA_S9_EEENS6_IJNS7_ILi1EEESI_SI_EEESC_SE_Li256ELb1ELb1ELb1ELb0EEENS1_36VarlenDynamicPersistentTileSchedulerILi128ELi48ELi256ELi256ELb1ELb1ELb0ELb0ELb1ELb1EEEEEEEEEvNT_6ParamsE)
        /*0188*/ 	.word	0x00000004


	//----- nvinfo : EIATTR_FRAME_SIZE
	.align		4
.L_76:
        /*018c*/ 	.byte	0x04, 0x11
        /*018e*/ 	.short	(.L_78 - .L_77)
	.align		4
.L_77:
        /*0190*/ 	.word	index@(_ZN7cutlass13device_kernelIN5flash19enable_sm80_to_sm89INS1_16FlashAttnFwdSm80INS1_25CollectiveMainloopFwdSm80ILi8ELi1ELb1EN4cute5tupleIJNS5_1CILi128EEENS7_ILi48EEENS7_ILi256EEEEEELi256ENS_6half_tEfNS_4arch4Sm80ELb0ELb0ELb1ELb1ELb0ELb0ELb1ELb1EEENS1_21CollectiveEpilogueFwdINS6_IJS8_SA_S9_EEENS6_IJNS7_ILi1EEESI_SI_EEESC_SE_Li256ELb1ELb1ELb1ELb0EEENS1_36VarlenDynamicPersistentTileSchedulerILi128ELi48ELi256ELi256ELb1ELb1ELb0ELb0ELb1ELb1EEEEEEEEEvNT_6ParamsE)
        /*0194*/ 	.word	0x00000000


	//----- nvinfo : EIATTR_REGCOUNT
	.align		4
.L_78:
        /*0198*/ 	.byte	0x04, 0x2f
        /*019a*/ 	.short	(.L_80 - .L_79)
	.align		4
.L_79:
        /*019c*/ 	.word	index@(_ZN7cutlass13device_kernelIN5flash19enable_sm80_to_sm89INS1_16FlashAttnFwdSm80INS1_25CollectiveMainloopFwdSm80ILi8ELi1ELb1EN4cute5tupleIJNS5_1CILi128EEENS7_ILi64EEENS7_ILi256EEEEEELi256ENS_6half_tEfNS_4arch4Sm80ELb0ELb0ELb1ELb0ELb0ELb0ELb1ELb1EEENS1_21CollectiveEpilogueFwdINS6_IJS8_SA_S9_EEENS6_IJNS7_ILi1EEESI_SI_EEESC_SE_Li256ELb0ELb1ELb1ELb0EEENS1_19SingleTileSchedulerILb0ELb1ELb1ELi128EEEEEEEEEvNT_6ParamsE)
        /*01a0*/ 	.word	0x00000004


	//----- nvinfo : EIATTR_FRAME_SIZE
	.align		4
.L_80:
        /*01a4*/ 	.byte	0x04, 0x11
        /*01a6*/ 	.short	(.L_82 - .L_81)
	.align		4
.L_81:
        /*01a8*/ 	.word	index@(_ZN7cutlass13device_kernelIN5flash19enable_sm80_to_sm89INS1_16FlashAttnFwdSm80INS1_25CollectiveMainloopFwdSm80ILi8ELi1ELb1EN4cute5tupleIJNS5_1CILi128EEENS7_ILi64EEENS7_ILi256EEEEEELi256ENS_6half_tEfNS_4arch4Sm80ELb0ELb0ELb1ELb0ELb0ELb0ELb1ELb1EEENS1_21CollectiveEpilogueFwdINS6_IJS8_SA_S9_EEENS6_IJNS7_ILi1EEESI_SI_EEESC_SE_Li256ELb0ELb1ELb1ELb0EEENS1_19SingleTileSchedulerILb0ELb1ELb1ELi128EEEEEEEEEvNT_6ParamsE)
        /*01ac*/ 	.word	0x00000000


	//----- nvinfo : EIATTR_MIN_STACK_SIZE
	.align		4
.L_82:
        /*01b0*/ 	.byte	0x04, 0x12
        /*01b2*/ 	.short	(.L_84 - .L_83)
	.align		4
.L_83:
        /*01b4*/ 	.word	index@(_ZN7cutlass13device_kernelIN5flash19enable_sm80_to_sm89INS1_16FlashAttnFwdSm80INS1_25CollectiveMainloopFwdSm80ILi8ELi1ELb1EN4cute5tupleIJNS5_1CILi128EEENS7_ILi64EEENS7_ILi256EEEEEELi256ENS_6half_tEfNS_4arch4Sm80ELb0ELb0ELb1ELb0ELb0ELb0ELb1ELb1EEENS1_21CollectiveEpilogueFwdINS6_IJS8_SA_S9_EEENS6_IJNS7_ILi1EEESI_SI_EEESC_SE_Li256ELb0ELb1ELb1ELb0EEENS1_19SingleTileSchedulerILb0ELb1ELb1ELi128EEEEEEEEEvNT_6ParamsE)
        /*01b8*/ 	.word	0x00000000


	//----- nvinfo : EIATTR_MIN_STACK_SIZE
	.align		4
.L_84:
        /*01bc*/ 	.byte	0x04, 0x12
        /*01be*/ 	.short	(.L_86 - .L_85)
	.align		4
.L_85:
        /*01c0*/ 	.word	index@(_ZN7cutlass13device_kernelIN5flash19enable_sm80_to_sm89INS1_16FlashAttnFwdSm80INS1_25CollectiveMainloopFwdSm80ILi8ELi1ELb1EN4cute5tupleIJNS5_1CILi128EEENS7_ILi48EEENS7_ILi256EEEEEELi256ENS_6half_tEfNS_4arch4Sm80ELb0ELb0ELb1ELb1ELb0ELb0ELb1ELb1EEENS1_21CollectiveEpilogueFwdINS6_IJS8_SA_S9_EEENS6_IJNS7_ILi1EEESI_SI_EEESC_SE_Li256ELb1ELb1ELb1ELb0EEENS1_36VarlenDynamicPersistentTileSchedulerILi128ELi48ELi256ELi256ELb1ELb1ELb0ELb0ELb1ELb1EEEEEEEEEvNT_6ParamsE)
        /*01c4*/ 	.word	0x00000000


	//----- nvinfo : EIATTR_MIN_STACK_SIZE
	.align		4
.L_86:
        /*01c8*/ 	.byte	0x04, 0x12
        /*01ca*/ 	.short	(.L_88 - .L_87)
	.align		4
.L_87:
        /*01cc*/ 	.word	index@(_ZN7cutlass13device_kernelIN5flash19enable_sm80_to_sm89INS1_16FlashAttnFwdSm80INS1_25CollectiveMainloopFwdSm80ILi8ELi1ELb0EN4cute5tupleIJNS5_1CILi128EEENS7_ILi32EEENS7_ILi256EEEEEELi256ENS_6half_tEfNS_4arch4Sm80ELb0ELb0ELb1ELb1ELb0ELb1ELb1ELb1EEENS1_21CollectiveEpilogueFwdINS6_IJS8_SA_S9_EEENS6_IJNS7_ILi1EEESI_SI_EEESC_SE_Li256ELb1ELb1ELb1ELb0EEENS1_36VarlenDynamicPersistentTileSchedulerILi128ELi32ELi256ELi256ELb1ELb1ELb0ELb0ELb1ELb1EEEEEEEEEvNT_6ParamsE)
        /*01d0*/ 	.word	0x00000000


	//----- nvinfo : EIATTR_MIN_STACK_SIZE
	.align		4
.L_88:
        /*01d4*/ 	.byte	0x04, 0x12
        /*01d6*/ 	.short	(.L_90 - .L_89)
	.align		4
.L_89:
        /*01d8*/ 	.word	index@(_ZN7cutlass13device_kernelIN5flash19enable_sm80_to_sm89INS1_16FlashAttnFwdSm80INS1_25CollectiveMainloopFwdSm80ILi8ELi1ELb1EN4cute5tupleIJNS5_1CILi128EEENS7_ILi48EEENS7_ILi256EEEEEELi256ENS_6half_tEfNS_4arch4Sm80ELb0ELb1ELb1ELb0ELb0ELb0ELb1ELb1EEENS1_21CollectiveEpilogueFwdINS6_IJS8_SA_S9_EEENS6_IJNS7_ILi1EEESI_SI_EEESC_SE_Li256ELb0ELb1ELb1ELb0EEENS1_19SingleTileSchedulerILb0ELb1ELb1ELi128EEEEEEEEEvNT_6ParamsE)
        /*01dc*/ 	.word	0x00000000


	//----- nvinfo : EIATTR_MIN_STACK_SIZE
	.align		4
.L_90:
        /*01e0*/ 	.byte	0x04, 0x12
        /*01e2*/ 	.short	(.L_92 - .L_91)
	.align		4
.L_91:
        /*01e4*/ 	.word	index@(_ZN7cutlass13device_kernelIN5flash19enable_sm80_to_sm89INS1_16FlashAttnFwdSm80INS1_25CollectiveMainloopFwdSm80ILi8ELi1ELb1EN4cute5tupleIJNS5_1CILi128EEENS7_ILi48EEENS7_ILi256EEEEEELi256ENS_6half_tEfNS_4arch4Sm80ELb0ELb1ELb1ELb1ELb0ELb0ELb1ELb1EEENS1_21CollectiveEpilogueFwdINS6_IJS8_SA_S9_EEENS6_IJNS7_ILi1EEESI_SI_EEESC_SE_Li256ELb1ELb1ELb1ELb0EEENS1_36VarlenDynamicPersistentTileSchedulerILi128ELi48ELi256ELi256ELb1ELb1ELb0ELb1ELb0ELb1EEEEEEEEEvNT_6ParamsE)
        /*01e8*/ 	.word	0x00000000


	//----- nvinfo : EIATTR_MIN_STACK_SIZE
	.align		4
.L_92:
        /*01ec*/ 	.byte	0x04, 0x12
        /*01ee*/ 	.short	(.L_94 - .L_93)
	.align		4
.L_93:
        /*01f0*/ 	.word	index@(_ZN7cutlass13device_kernelIN5flash19enable_sm80_to_sm89INS1_16FlashAttnFwdSm80INS1_25CollectiveMainloopFwdSm80ILi8ELi1ELb0EN4cute5tupleIJNS5_1CILi128EEENS7_ILi32EEENS7_ILi256EEEEEELi256ENS_6half_tEfNS_4arch4Sm80ELb0ELb1ELb1ELb1ELb0ELb1ELb1ELb1EEENS1_21CollectiveEpilogueFwdINS6_IJS8_SA_S9_EEENS6_IJNS7_ILi1EEESI_SI_EEESC_SE_Li256ELb1ELb1ELb1ELb0EEENS1_36VarlenDynamicPersistentTileSchedulerILi128ELi32ELi256ELi256ELb1ELb1ELb0ELb1ELb0ELb1EEEEEEEEEvNT_6ParamsE)
        /*01f4*/ 	.word	0x00000000


	//----- nvinfo : EIATTR_MIN_STACK_SIZE
	.align		4
.L_94:
        /*01f8*/ 	.byte	0x04, 0x12
        /*01fa*/ 	.short	(.L_96 - .L_95)
	.align		4
.L_95:
        /*01fc*/ 	.word	index@(_ZN7cutlass13device_kernelIN5flash19enable_sm80_to_sm89INS1_16FlashAttnFwdSm80INS1_25CollectiveMainloopFwdSm80ILi8ELi1ELb1EN4cute5tupleIJNS5_1CILi128EEENS7_ILi64EEENS7_ILi256EEEEEELi256ENS_6half_tEfNS_4arch4Sm80ELb1ELb0ELb1ELb0ELb0ELb0ELb1ELb1EEENS1_21CollectiveEpilogueFwdINS6_IJS8_SA_S9_EEENS6_IJNS7_ILi1EEESI_SI_EEESC_SE_Li256ELb0ELb1ELb1ELb0EEENS1_30DynamicPersistentTileSchedulerILi256ELi256ELb1ELb1ELb0EEEEEEEEEvNT_6ParamsE)
        /*0200*/ 	.word	0x00000000


	//----- nvinfo : EIATTR_MIN_STACK_SIZE
	.align		4
.L_96:
        /*0204*/ 	.byte	0x04, 0x12
        /*0206*/ 	.short	(.L_98 - .L_97)
	.align		4
.L_97:
        /*0208*/ 	.word	index@(_ZN7cutlass13device_kernelIN5flash19enable_sm80_to_sm89INS1_16FlashAttnFwdSm80INS1_25CollectiveMainloopFwdSm80ILi8ELi1ELb1EN4cute5tupleIJNS5_1CILi128EEENS7_ILi48EEENS7_ILi256EEEEEELi256ENS_6half_tEfNS_4arch4Sm80ELb1ELb0ELb1ELb1ELb0ELb0ELb1ELb1EEENS1_21CollectiveEpilogueFwdINS6_IJS8_SA_S9_EEENS6_IJNS7_ILi1EEESI_SI_EEESC_SE_Li256ELb1ELb1ELb1ELb0EEENS1_36VarlenDynamicPersistentTileSchedulerILi128ELi48ELi256ELi256ELb1ELb1ELb0ELb1ELb1ELb1EEEEEEEEEvNT_6ParamsE)
        /*020c*/ 	.word	0x00000000


	//----- nvinfo : EIATTR_MIN_STACK_SIZE
	.align		4
.L_98:
        /*0210*/ 	.byte	0x04, 0x12
        /*0212*/ 	.short	(.L_100 - .L_99)
	.align		4
.L_99:
        /*0214*/ 	.word	index@(_ZN7cutlass13device_kernelIN5flash19enable_sm80_to_sm89INS1_16FlashAttnFwdSm80INS1_25CollectiveMainloopFwdSm80ILi8ELi1ELb0EN4cute5tupleIJNS5_1CILi128EEENS7_ILi32EEENS7_ILi256EEEEEELi256ENS_6half_tEfNS_4arch4Sm80ELb1ELb0ELb1ELb1ELb0ELb1ELb1ELb1EEENS1_21CollectiveEpilogueFwdINS6_IJS8_SA_S9_EEENS6_IJNS7_ILi1EEESI_SI_EEESC_SE_Li256ELb1ELb1ELb1ELb0EEENS1_36VarlenDynamicPersistentTileSchedulerILi128ELi32ELi256ELi256ELb1ELb1ELb0ELb1ELb1ELb1EEEEEEEEEvNT_6ParamsE)
        /*0218*/ 	.word	0x00000000


	//----- nvinfo : EIATTR_MIN_STACK_SIZE
	.align		4
.L_100:
        /*021c*/ 	.byte	0x04, 0x12
        /*021e*/ 	.short	(.L_102 - .L_101)
	.align		4
.L_101:
        /*0220*/ 	.word	index@(_ZN7cutlass13device_kernelIN5flash19enable_sm80_to_sm89INS1_16FlashAttnFwdSm80INS1_25CollectiveMainloopFwdSm80ILi8ELi1ELb0EN4cute5tupleIJNS5_1CILi128EEENS7_ILi96EEENS7_ILi256EEEEEELi256ENS_6half_tEfNS_4arch4Sm80ELb0ELb0ELb1ELb0ELb0ELb0ELb1ELb1EEENS1_21CollectiveEpilogueFwdINS6_IJS8_SA_S9_EEENS6_IJNS7_ILi1EEESI_SI_EEESC_SE_Li256ELb0ELb1ELb1ELb0EEENS1_19SingleTileSchedulerILb0ELb1ELb1ELi128EEEEEEEEEvNT_6ParamsE)
        /*0224*/ 	.word	0x00000000


	//----- nvinfo : EIATTR_MIN_STACK_SIZE
	.align		4
.L_102:
        /*0228*/ 	.byte	0x04, 0x12
        /*022a*/ 	.short	(.L_104 - .L_103)
	.align		4
.L_103:
        /*022c*/ 	.word	index@(_ZN7cutlass13device_kernelIN5flash19enable_sm80_to_sm89INS1_16FlashAttnFwdSm80INS1_25CollectiveMainloopFwdSm80ILi8ELi1ELb0EN4cute5tupleIJNS5_1CILi128EEENS7_ILi64EEENS7_ILi256EEEEEELi256ENS_6half_tEfNS_4arch4Sm80ELb0ELb0ELb1ELb1ELb0ELb0ELb1ELb1EEENS1_21CollectiveEpilogueFwdINS6_IJS8_SA_S9_EEENS6_IJNS7_ILi1EEESI_SI_EEESC_SE_Li256ELb1ELb1ELb1ELb0EEENS1_36VarlenDynamicPersistentTileSchedulerILi128ELi64ELi256ELi256ELb1ELb1ELb0ELb0ELb1ELb1EEEEEEEEEvNT_6ParamsE)
        /*0230*/ 	.word	0x00000000


	//----- nvinfo : EIATTR_MIN_STACK_SIZE
	.align		4
.L_104:
        /*0234*/ 	.byte	0x04, 0x12
        /*0236*/ 	.short	(.L_106 - .L_105)
	.align		4
.L_105:
        /*0238*/ 	.word	index@(_ZN7cutlass13device_kernelIN5flash19enable_sm80_to_sm89INS1_16FlashAttnFwdSm80INS1_25CollectiveMainloopFwdSm80ILi8ELi1ELb0EN4cute5tupleIJNS5_1CILi128EEENS7_ILi48EEENS7_ILi256EEEEEELi256ENS_6half_tEfNS_4arch4Sm80ELb0ELb0ELb1ELb1ELb0ELb1ELb1ELb1EEENS1_21CollectiveEpilogueFwdINS6_IJS8_SA_S9_EEENS6_IJNS7_ILi1EEESI_SI_EEESC_SE_Li256ELb1ELb1ELb1ELb0EEENS1_36VarlenDynamicPersistentTileSchedulerILi128ELi48ELi256ELi256ELb1ELb1ELb0ELb0ELb1ELb1EEEEEEEEEvNT_6ParamsE)
        /*023c*/ 	.word	0x00000000


	//----- nvinfo : EIATTR_MIN_STACK_SIZE
	.align		4
.L_106:
        /*0240*/ 	.byte	0x04, 0x12
        /*0242*/ 	.short	(.L_108 - .L_107)
	.align		4
.L_107:
        /*0244*/ 	.word	index@(_ZN7cutlass13device_kernelIN5flash19enable_sm80_to_sm89INS1_16FlashAttnFwdSm80INS1_25CollectiveMainloopFwdSm80ILi8ELi1ELb0EN4cute5tupleIJNS5_1CILi128EEENS7_ILi64EEENS7_ILi256EEEEEELi256ENS_6half_tEfNS_4arch4Sm80ELb0ELb1ELb1ELb0ELb0ELb0ELb1ELb1EEENS1_21CollectiveEpilogueFwdINS6_IJS8_SA_S9_EEENS6_IJNS7_ILi1EEESI_SI_EEESC_SE_Li256ELb0ELb1ELb1ELb0EEENS1_19SingleTileSchedulerILb0ELb1ELb1ELi128EEEEEEEEEvNT_6ParamsE)
        /*0248*/ 	.word	0x00000000


	//----- nvinfo : EIATTR_MIN_STACK_SIZE
	.align		4
.L_108:
        /*024c*/ 	.byte	0x04, 0x12
        /*024e*/ 	.short	(.L_110 - .L_109)
	.align		4
.L_109:
        /*0250*/ 	.word	index@(_ZN7cutlass13device_kernelIN5flash19enable_sm80_to_sm89INS1_16FlashAttnFwdSm80INS1_25CollectiveMainloopFwdSm80ILi8ELi1ELb0EN4cute5tupleIJNS5_1CILi128EEENS7_ILi64EEENS7_ILi256EEEEEELi256ENS_6half_tEfNS_4arch4Sm80ELb0ELb1ELb1ELb1ELb0ELb0ELb1ELb1EEENS1_21CollectiveEpilogueFwdINS6_IJS8_SA_S9_EEENS6_IJNS7_ILi1EEESI_SI_EEESC_SE_Li256ELb1ELb1ELb1ELb0EEENS1_36VarlenDynamicPersistentTileSchedulerILi128ELi64ELi256ELi256ELb1ELb1ELb0ELb1ELb0ELb1EEEEEEEEEvNT_6ParamsE)
        /*0254*/ 	.word	0x00000000


	//----- nvinfo : EIATTR_MIN_STACK_SIZE
	.align		4
.L_110:
        /*0258*/ 	.byte	0x04, 0x12
        /*025a*/ 	.short	(.L_112 - .L_111)
	.align		4
.L_111:
        /*025c*/ 	.word	index@(_ZN7cutlass13device_kernelIN5flash19enable_sm80_to_sm89INS1_16FlashAttnFwdSm80INS1_25CollectiveMainloopFwdSm80ILi8ELi1ELb0EN4cute5tupleIJNS5_1CILi128EEENS7_ILi48EEENS7_ILi256EEEEEELi256ENS_6half_tEfNS_4arch4Sm80ELb0ELb1ELb1ELb1ELb0ELb1ELb1ELb1EEENS1_21CollectiveEpilogueFwdINS6_IJS8_SA_S9_EEENS6_IJNS7_ILi1EEESI_SI_EEESC_SE_Li256ELb1ELb1ELb1ELb0EEENS1_36VarlenDynamicPersistentTileSchedulerILi128ELi48ELi256ELi256ELb1ELb1ELb0ELb1ELb0ELb1EEEEEEEEEvNT_6ParamsE)
        /*0260*/ 	.word	0x00000000


	//----- nvinfo : EIATTR_MIN_STACK_SIZE
	.align		4
.L_112:
        /*0264*/ 	.byte	0x04, 0x12
        /*0266*/ 	.short	(.L_114 - .L_113)
	.align		4
.L_113:
        /*0268*/ 	.word	index@(_ZN7cutlass13device_kernelIN5flash19enable_sm80_to_sm89INS1_16FlashAttnFwdSm80INS1_25CollectiveMainloopFwdSm80ILi8ELi1ELb0EN4cute5tupleIJNS5_1CILi128EEENS7_ILi96EEENS7_ILi256EEEEEELi256ENS_6half_tEfNS_4arch4Sm80ELb1ELb0ELb1ELb0ELb0ELb0ELb1ELb1EEENS1_21CollectiveEpilogueFwdINS6_IJS8_SA_S9_EEENS6_IJNS7_ILi1EEESI_SI_EEESC_SE_Li256ELb0ELb1ELb1ELb0EEENS1_30DynamicPersistentTileSchedulerILi256ELi256ELb1ELb1ELb0EEEEEEEEEvNT_6ParamsE)
        /*026c*/ 	.word	0x00000000


	//----- nvinfo : EIATTR_MIN_STACK_SIZE
	.align		4
.L_114:
        /*0270*/ 	.byte	0x04, 0x12
        /*0272*/ 	.short	(.L_116 - .L_115)
	.align		4
.L_115:
        /*0274*/ 	.word	index@(_ZN7cutlass13device_kernelIN5flash19enable_sm80_to_sm89INS1_16FlashAttnFwdSm80INS1_25CollectiveMainloopFwdSm80ILi8ELi1ELb0EN4cute5tupleIJNS5_1CILi128EEENS7_ILi64EEENS7_ILi256EEEEEELi256ENS_6half_tEfNS_4arch4Sm80ELb1ELb0ELb1ELb1ELb0ELb0ELb1ELb1EEENS1_21CollectiveEpilogueFwdINS6_IJS8_SA_S9_EEENS6_IJNS7_ILi1EEESI_SI_EEESC_SE_Li256ELb1ELb1ELb1ELb0EEENS1_36VarlenDynamicPersistentTileSchedulerILi128ELi64ELi256ELi256ELb1ELb1ELb0ELb1ELb1ELb1EEEEEEEEEvNT_6ParamsE)
        /*0278*/ 	.word	0x00000000


	//----- nvinfo : EIATTR_MIN_STACK_SIZE
	.align		4
.L_116:
        /*027c*/ 	.byte	0x04, 0x12
        /*027e*/ 	.short	(.L_118 - .L_117)
	.align		4
.L_117:
        /*0280*/ 	.word	index@(_ZN7cutlass13device_kernelIN5flash19enable_sm80_to_sm89INS1_16FlashAttnFwdSm80INS1_25CollectiveMainloopFwdSm80ILi8ELi1ELb0EN4cute5tupleIJNS5_1CILi128EEENS7_ILi48EEENS7_ILi256EEEEEELi256ENS_6half_tEfNS_4arch4Sm80ELb1ELb0ELb1ELb1ELb0ELb1ELb1ELb1EEENS1_21CollectiveEpilogueFwdINS6_IJS8_SA_S9_EEENS6_IJNS7_ILi1EEESI_SI_EEESC_SE_Li256ELb1ELb1ELb1ELb0EEENS1_36VarlenDynamicPersistentTileSchedulerILi128ELi48ELi256ELi256ELb1ELb1ELb0ELb1ELb1ELb1EEEEEEEEEvNT_6ParamsE)
        /*0284*/ 	.word	0x00000000
.L_118:


//--------------------- .nv.compat                --------------------------
	.section	.nv.compat,"",@"SHT_CUDA_COMPAT_INFO"
	.align	4
        /*0000*/ 	.byte	0x02, 0x09, 0x01, 0x00, 0x02, 0x02, 0x01, 0x00, 0x02, 0x05, 0x05, 0x00, 0x03, 0x07, 0x01, 0x01
        /*0010*/ 	.byte	0x02, 0x03, 0x00, 0x00, 0x02, 0x06, 0x01, 0x00, 0x04, 0x0b, 0x08, 0x00, 0x00, 0x00, 0x00, 0x00
        /*0020*/ 	.byte	0x00, 0x00, 0x00, 0x00


//--------------------- .nv.info._ZN7cutlass13device_kernelIN5flash19enable_sm80_to_sm89INS1_16FlashAttnFwdSm80INS1_25CollectiveMainloopFwdSm80ILi8ELi1ELb1EN4cute5tupleIJNS5_1CILi128EEENS7_ILi64EEENS7_ILi256EEEEEELi256ENS_6half_tEfNS_4arch4Sm80ELb0ELb0ELb1ELb0ELb0ELb0ELb1ELb1EEENS1_21CollectiveEpilogueFwdINS6_IJS8_SA_S9_EEENS6_IJNS7_ILi1EEESI_SI_EEESC_SE_Li256ELb0ELb1ELb1ELb0EEENS1_19SingleTileSchedulerILb0ELb1ELb1ELi128EEEEEEEEEvNT_6ParamsE --------------------------
	.section	.nv.info._ZN7cutlass13device_kernelIN5flash19enable_sm80_to_sm89INS1_16FlashAttnFwdSm80INS1_25CollectiveMainloopFwdSm80ILi8ELi1ELb1EN4cute5tupleIJNS5_1CILi128EEENS7_ILi64EEENS7_ILi256EEEEEELi256ENS_6half_tEfNS_4arch4Sm80ELb0ELb0ELb1ELb0ELb0ELb0ELb1ELb1EEENS1_21CollectiveEpilogueFwdINS6_IJS8_SA_S9_EEENS6_IJNS7_ILi1EEESI_SI_EEESC_SE_Li256ELb0ELb1ELb1ELb0EEENS1_19SingleTileSchedulerILb0ELb1ELb1ELi128EEEEEEEEEvNT_6ParamsE,"",@"SHT_CUDA_INFO"
	.sectionflags	@""
	.align	4


	//----- nvinfo : EIATTR_CUDA_API_VERSION
	.align		4
        /*0000*/ 	.byte	0x04, 0x37
        /*0002*/ 	.short	(.L_120 - .L_119)
.L_119:
        /*0004*/ 	.word	0x00000082


	//----- nvinfo : EIATTR_KPARAM_INFO
	.align		4
.L_120:
        /*0008*/ 	.byte	0x04, 0x17
        /*000a*/ 	.short	(.L_122 - .L_121)
.L_121:
        /*000c*/ 	.word	0x00000000
        /*0010*/ 	.short	0x0000
        /*0012*/ 	.short	0x0000
        /*0014*/ 	.byte	0x00, 0xf0, 0x61, 0x10


	//----- nvinfo : EIATTR_SPARSE_MMA_MASK
	.align		4
.L_122:
        /*0018*/ 	.byte	0x03, 0x50
        /*001a*/ 	.short	0x0000


	//----- nvinfo : EIATTR_MAXREG_COUNT
	.align		4
        /*001c*/ 	.byte	0x03, 0x1b
        /*001e*/ 	.short	0x00ff


	//----- nvinfo : EIATTR_MERCURY_ISA_VERSION
	.align		4
        /*0020*/ 	.byte	0x03, 0x5f
        /*0022*/ 	.short	0x0101


	//----- nvinfo : EIATTR_EXIT_INSTR_OFFSETS
	.align		4
        /*0024*/ 	.byte	0x04, 0x1c
        /*0026*/ 	.short	(.L_124 - .L_123)


	//   ....[0]....
.L_123:
        /*0028*/ 	.word	0x00000010


	//----- nvinfo : EIATTR_MAX_THREADS
	.align		4
.L_124:
        /*002c*/ 	.byte	0x04, 0x05
        /*002e*/ 	.short	(.L_126 - .L_125)
.L_125:
        /*0030*/ 	.word	0x00000100
        /*0034*/ 	.word	0x00000001
        /*0038*/ 	.word	0x00000001


	//----- nvinfo : EIATTR_CBANK_PARAM_SIZE
	.align		4
.L_126:
        /*003c*/ 	.byte	0x03, 0x19
        /*003e*/ 	.short	0x0418


	//----- nvinfo : EIATTR_PARAM_CBANK
	.align		4
        /*0040*/ 	.byte	0x04, 0x0a
        /*0042*/ 	.short	(.L_128 - .L_127)
	.align		4
.L_127:
        /*0044*/ 	.word	index@(.nv.constant0._ZN7cutlass13device_kernelIN5flash19enable_sm80_to_sm89INS1_16FlashAttnFwdSm80INS1_25CollectiveMainloopFwdSm80ILi8ELi1ELb1EN4cute5tupleIJNS5_1CILi128EEENS7_ILi64EEENS7_ILi256EEEEEELi256ENS_6half_tEfNS_4arch4Sm80ELb0ELb0ELb1ELb0ELb0ELb0ELb1ELb1EEENS1_21CollectiveEpilogueFwdINS6_IJS8_SA_S9_EEENS6_IJNS7_ILi1EEESI_SI_EEESC_SE_Li256ELb0ELb1ELb1ELb0EEENS1_19SingleTileSchedulerILb0ELb1ELb1ELi128EEEEEEEEEvNT_6ParamsE)
        /*0048*/ 	.short	0x0210
        /*004a*/ 	.short	0x0418


	//----- nvinfo : EIATTR_SW_WAR
	.align		4
.L_128:
        /*004c*/ 	.byte	0x04, 0x36
        /*004e*/ 	.short	(.L_130 - .L_129)
.L_129:
        /*0050*/ 	.word	0x00000008
.L_130:


//--------------------- .nv.info._ZN7cutlass13device_kernelIN5flash19enable_sm80_to_sm89INS1_16FlashAttnFwdSm80INS1_25CollectiveMainloopFwdSm80ILi8ELi1ELb1EN4cute5tupleIJNS5_1CILi128EEENS7_ILi48EEENS7_ILi256EEEEEELi256ENS_6half_tEfNS_4arch4Sm80ELb0ELb0ELb1ELb1ELb0ELb0ELb1ELb1EEENS1_21CollectiveEpilogueFwdINS6_IJS8_SA_S9_EEENS6_IJNS7_ILi1EEESI_SI_EEESC_SE_Li256ELb1ELb1ELb1ELb0EEENS1_36VarlenDynamicPersistentTileSchedulerILi128ELi48ELi256ELi256ELb1ELb1ELb0ELb0ELb1ELb1EEEEEEEEEvNT_6ParamsE --------------------------
	.section	.nv.info._ZN7cutlass13device_kernelIN5flash19enable_sm80_to_sm89INS1_16FlashAttnFwdSm80INS1_25CollectiveMainloopFwdSm80ILi8ELi1ELb1EN4cute5tupleIJNS5_1CILi128EEENS7_ILi48EEENS7_ILi256EEEEEELi256ENS_6half_tEfNS_4arch4Sm80ELb0ELb0ELb1ELb1ELb0ELb0ELb1ELb1EEENS1_21CollectiveEpilogueFwdINS6_IJS8_SA_S9_EEENS6_IJNS7_ILi1EEESI_SI_EEESC_SE_Li256ELb1ELb1ELb1ELb0EEENS1_36VarlenDynamicPersistentTileSchedulerILi128ELi48ELi256ELi256ELb1ELb1ELb0ELb0ELb1ELb1EEEEEEEEEvNT_6ParamsE,"",@"SHT_CUDA_INFO"
	.sectionflags	@""
	.align	4


	//----- nvinfo : EIATTR_CUDA_API_VERSION
	.align		4
        /*0000*/ 	.byte	0x04, 0x37
        /*0002*/ 	.short	(.L_132 - .L_131)
.L_131:
        /*0004*/ 	.word	0x00000082


	//----- nvinfo : EIATTR_KPARAM_INFO
	.align		4
.L_132:
        /*0008*/ 	.byte	0x04, 0x17
        /*000a*/ 	.short	(.L_134 - .L_133)
.L_133:
        /*000c*/ 	.word	0x00000000
        /*0010*/ 	.short	0x0000
        /*0012*/ 	.short	0x0000
        /*0014*/ 	.byte	0x00, 0xf0, 0xe1, 0x10


	//----- nvinfo : EIATTR_SPARSE_MMA_MASK
	.align		4
.L_134:
        /*0018*/ 	.byte	0x03, 0x50
        /*001a*/ 	.short	0x0000


	//----- nvinfo : EIATTR_MAXREG_COUNT
	.align		4
        /*001c*/ 	.byte	0x03, 0x1b
        /*001e*/ 	.short	0x00ff


	//----- nvinfo : EIATTR_MERCURY_ISA_VERSION
	.align		4
        /*0020*/ 	.byte	0x03, 0x5f
        /*0022*/ 	.short	0x0101


	//----- nvinfo : EIATTR_EXIT_INSTR_OFFSETS
	.align		4
        /*0024*/ 	.byte	0x04, 0x1c
        /*0026*/ 	.short	(.L_136 - .L_135)


	//   ....[0]....
.L_135:
        /*0028*/ 	.word	0x00000010


	//----- nvinfo : EIATTR_MAX_THREADS
	.align		4
.L_136:
        /*002c*/ 	.byte	0x04, 0x05
        /*002e*/ 	.short	(.L_138 - .L_137)
.L_137:
        /*0030*/ 	.word	0x00000100
        /*0034*/ 	.word	0x00000001
        /*0038*/ 	.word	0x00000001


	//----- nvinfo : EIATTR_CBANK_PARAM_SIZE
	.align		4
.L_138:
        /*003c*/ 	.byte	0x03, 0x19
        /*003e*/ 	.short	0x0438


	//----- nvinfo : EIATTR_PARAM_CBANK
	.align		4
        /*0040*/ 	.byte	0x04, 0x0a
        /*0042*/ 	.short	(.L_140 - .L_139)
	.align		4
.L_139:
        /*0044*/ 	.word	index@(.nv.constant0._ZN7cutlass13device_kernelIN5flash19enable_sm80_to_sm89INS1_16FlashAttnFwdSm80INS1_25CollectiveMainloopFwdSm80ILi8ELi1ELb1EN4cute5tupleIJNS5_1CILi128EEENS7_ILi48EEENS7_ILi256EEEEEELi256ENS_6half_tEfNS_4arch4Sm80ELb0ELb0ELb1ELb1ELb0ELb0ELb1ELb1EEENS1_21CollectiveEpilogueFwdINS6_IJS8_SA_S9_EEENS6_IJNS7_ILi1EEESI_SI_EEESC_SE_Li256ELb1ELb1ELb1ELb0EEENS1_36VarlenDynamicPersistentTileSchedulerILi128ELi48ELi256ELi256ELb1ELb1ELb0ELb0ELb1ELb1EEEEEEEEEvNT_6ParamsE)
        /*0048*/ 	.short	0x0210
        /*004a*/ 	.short	0x0438


	//----- nvinfo : EIATTR_SW_WAR
	.align		4
.L_140:
        /*004c*/ 	.byte	0x04, 0x36
        /*004e*/ 	.short	(.L_142 - .L_141)
.L_141:
        /*0050*/ 	.word	0x00000008
.L_142:


//--------------------- .nv.info._ZN7cutlass13device_kernelIN5flash19enable_sm80_to_sm89INS1_16FlashAttnFwdSm80INS1_25CollectiveMainloopFwdSm80ILi8ELi1ELb0EN4cute5tupleIJNS5_1CILi128EEENS7_ILi32EEENS7_ILi256EEEEEELi256ENS_6half_tEfNS_4arch4Sm80ELb0ELb0ELb1ELb1ELb0ELb1ELb1ELb1EEENS1_21CollectiveEpilogueFwdINS6_IJS8_SA_S9_EEENS6_IJNS7_ILi1EEESI_SI_EEESC_SE_Li256ELb1ELb1ELb1ELb0EEENS1_36VarlenDynamicPersistentTileSchedulerILi128ELi32ELi256ELi256ELb1ELb1ELb0ELb0ELb1ELb1EEEEEEEEEvNT_6ParamsE --------------------------
	.section	.nv.info._ZN7cutlass13device_kernelIN5flash19enable_sm80_to_sm89INS1_16FlashAttnFwdSm80INS1_25CollectiveMainloopFwdSm80ILi8ELi1ELb0EN4cute5tupleIJNS5_1CILi128EEENS7_ILi32EEENS7_ILi256EEEEEELi256ENS_6half_tEfNS_4arch4Sm80ELb0ELb0ELb1ELb1ELb0ELb1ELb1ELb1EEENS1_21CollectiveEpilogueFwdINS6_IJS8_SA_S9_EEENS6_IJNS7_ILi1EEESI_SI_EEESC_SE_Li256ELb1ELb1ELb1ELb0EEENS1_36VarlenDynamicPersistentTileSchedulerILi128ELi32ELi256ELi256ELb1ELb1ELb0ELb0ELb1ELb1EEEEEEEEEvNT_6ParamsE,"",@"SHT_CUDA_INFO"
	.sectionflags	@""
	.align	4


	//----- nvinfo : EIATTR_CUDA_API_VERSION
	.align		4
        /*0000*/ 	.byte	0x04, 0x37
        /*0002*/ 	.short	(.L_144 - .L_143)
.L_143:
        /*0004*/ 	.word	0x00000082


	//----- nvinfo : EIATTR_KPARAM_INFO
	.align		4
.L_144:
        /*0008*/ 	.byte	0x04, 0x17
        /*000a*/ 	.short	(.L_146 - .L_145)
.L_145:
        /*000c*/ 	.word	0x00000000
        /*0010*/ 	.short	0x0000
        /*0012*/ 	.short	0x0000
        /*0014*/ 	.byte	0x00, 0xf0, 0xe1, 0x10


	//----- nvinfo : EIATTR_SPARSE_MMA_MASK
	.align		4
.L_146:
        /*0018*/ 	.byte	0x03, 0x50
        /*001a*/ 	.short	0x0000


	//----- nvinfo : EIATTR_MAXREG_COUNT
	.align		4
        /*001c*/ 	.byte	0x03, 0x1b
        /*001e*/ 	.short	0x00ff


	//----- nvinfo : EIATTR_MERCURY_ISA_VERSION
	.align		4
        /*0020*/ 	.byte	0x03, 0x5f
        /*0022*/ 	.short	0x0101


	//----- nvinfo : EIATTR_EXIT_INSTR_OFFSETS
	.align		4
        /*0024*/ 	.byte	0x04, 0x1c
        /*0026*/ 	.short	(.L_148 - .L_147)


	//   ....[0]....
.L_147:
        /*0028*/ 	.word	0x00000010


	//----- nvinfo : EIATTR_MAX_THREADS
	.align		4
.L_148:
        /*002c*/ 	.byte	0x04, 0x05
        /*002e*/ 	.short	(.L_150 - .L_149)
.L_149:
        /*0030*/ 	.word	0x00000100
        /*0034*/ 	.word	0x00000001
        /*0038*/ 	.word	0x00000001


	//----- nvinfo : EIATTR_CBANK_PARAM_SIZE
	.align		4
.L_150:
        /*003c*/ 	.byte	0x03, 0x19
        /*003e*/ 	.short	0x0438


	//----- nvinfo : EIATTR_PARAM_CBANK
	.align		4
        /*0040*/ 	.byte	0x04, 0x0a
        /*0042*/ 	.short	(.L_152 - .L_151)
	.align		4
.L_151:
        /*0044*/ 	.word	index@(.nv.constant0._ZN7cutlass13device_kernelIN5flash19enable_sm80_to_sm89INS1_16FlashAttnFwdSm80INS1_25CollectiveMainloopFwdSm80ILi8ELi1ELb0EN4cute5tupleIJNS5_1CILi128EEENS7_ILi32EEENS7_ILi256EEEEEELi256ENS_6half_tEfNS_4arch4Sm80ELb0ELb0ELb1ELb1ELb0ELb1ELb1ELb1EEENS1_21CollectiveEpilogueFwdINS6_IJS8_SA_S9_EEENS6_IJNS7_ILi1EEESI_SI_EEESC_SE_Li256ELb1ELb1ELb1ELb0EEENS1_36VarlenDynamicPersistentTileSchedulerILi128ELi32ELi256ELi256ELb1ELb1ELb0ELb0ELb1ELb1EEEEEEEEEvNT_6ParamsE)
        /*0048*/ 	.short	0x0210
        /*004a*/ 	.short	0x0438


	//----- nvinfo : EIATTR_SW_WAR
	.align		4
.L_152:
        /*004c*/ 	.byte	0x04, 0x36
        /*004e*/ 	.short	(.L_154 - .L_153)
.L_153:
        /*0050*/ 	.word	0x00000008
.L_154:


//--------------------- .nv.info._ZN7cutlass13device_kernelIN5flash19enable_sm80_to_sm89INS1_16FlashAttnFwdSm80INS1_25CollectiveMainloopFwdSm80ILi8ELi1ELb1EN4cute5tupleIJNS5_1CILi128EEENS7_ILi48EEENS7_ILi256EEEEEELi256ENS_6half_tEfNS_4arch4Sm80ELb0ELb1ELb1ELb0ELb0ELb0ELb1ELb1EEENS1_21CollectiveEpilogueFwdINS6_IJS8_SA_S9_EEENS6_IJNS7_ILi1EEESI_SI_EEESC_SE_Li256ELb0ELb1ELb1ELb0EEENS1_19SingleTileSchedulerILb0ELb1ELb1ELi128EEEEEEEEEvNT_6ParamsE --------------------------
	.section	.nv.info._ZN7cutlass13device_kernelIN5flash19enable_sm80_to_sm89INS1_16FlashAttnFwdSm80INS1_25CollectiveMainloopFwdSm80ILi8ELi1ELb1EN4cute5tupleIJNS5_1CILi128EEENS7_ILi48EEENS7_ILi256EEEEEELi256ENS_6half_tEfNS_4arch4Sm80ELb0ELb1ELb1ELb0ELb0ELb0ELb1ELb1EEENS1_21CollectiveEpilogueFwdINS6_IJS8_SA_S9_EEENS6_IJNS7_ILi1EEESI_SI_EEESC_SE_Li256ELb0ELb1ELb1ELb0EEENS1_19SingleTileSchedulerILb0ELb1ELb1ELi128EEEEEEEEEvNT_6ParamsE,"",@"SHT_CUDA_INFO"
	.sectionflags	@""
	.align	4


	//----- nvinfo : EIATTR_CUDA_API_VERSION
	.align		4
        /*0000*/ 	.byte	0x04, 0x37
        /*0002*/ 	.short	(.L_156 - .L_155)
.L_155:
        /*0004*/ 	.word	0x00000082


	//----- nvinfo : EIATTR_KPARAM_INFO
	.align		4
.L_156:
        /*0008*/ 	.byte	0x04, 0x17
        /*000a*/ 	.short	(.L_158 - .L_157)
.L_157:
        /*000c*/ 	.word	0x00000000
        /*0010*/ 	.short	0x0000
        /*0012*/ 	.short	0x0000
        /*0014*/ 	.byte	0x00, 0xf0, 0x61, 0x10


	//----- nvinfo : EIATTR_SPARSE_MMA_MASK
	.align		4
.L_158:
        /*0018*/ 	.byte	0x03, 0x50
        /*001a*/ 	.short	0x0000


	//----- nvinfo : EIATTR_MAXREG_COUNT
	.align		4
        /*001c*/ 	.byte	0x03, 0x1b
        /*001e*/ 	.short	0x00ff


	//----- nvinfo : EIATTR_MERCURY_ISA_VERSION
	.align		4
        /*0020*/ 	.byte	0x03, 0x5f
        /*0022*/ 	.short	0x0101


	//----- nvinfo : EIATTR_EXIT_INSTR_OFFSETS
	.align		4
        /*0024*/ 	.byte	0x04, 0x1c
        /*0026*/ 	.short	(.L_160 - .L_159)


	//   ....[0]....
.L_159:
        /*0028*/ 	.word	0x00000010


	//----- nvinfo : EIATTR_MAX_THREADS
	.align		4
.L_160:
        /*002c*/ 	.byte	0x04, 0x05
        /*002e*/ 	.short	(.L_162 - .L_161)
.L_161:
        /*0030*/ 	.word	0x00000100
        /*0034*/ 	.word	0x00000001
        /*0038*/ 	.word	0x00000001


	//----- nvinfo : EIATTR_CBANK_PARAM_SIZE
	.align		4
.L_162:
        /*003c*/ 	.byte	0x03, 0x19
        /*003e*/ 	.short	0x0418


	//----- nvinfo : EIATTR_PARAM_CBANK
	.align		4
        /*0040*/ 	.byte	0x04, 0x0a
        /*0042*/ 	.short	(.L_164 - .L_163)
	.align		4
.L_163:
        /*0044*/ 	.word	index@(.nv.constant0._ZN7cutlass13device_kernelIN5flash19enable_sm80_to_sm89INS1_16FlashAttnFwdSm80INS1_25CollectiveMainloopFwdSm80ILi8ELi1ELb1EN4cute5tupleIJNS5_1CILi128EEENS7_ILi48EEENS7_ILi256EEEEEELi256ENS_6half_tEfNS_4arch4Sm80ELb0ELb1ELb1ELb0ELb0ELb0ELb1ELb1EEENS1_21CollectiveEpilogueFwdINS6_IJS8_SA_S9_EEENS6_IJNS7_ILi1EEESI_SI_EEESC_SE_Li256ELb0ELb1ELb1ELb0EEENS1_19SingleTileSchedulerILb0ELb1ELb1ELi128EEEEEEEEEvNT_6ParamsE)
        /*0048*/ 	.short	0x0210
        /*004a*/ 	.short	0x0418


	//----- nvinfo : EIATTR_SW_WAR
	.align		4
.L_164:
        /*004c*/ 	.byte	0x04, 0x36
        /*004e*/ 	.short	(.L_166 - .L_165)
.L_165:
        /*0050*/ 	.word	0x00000008
.L_166:


//--------------------- .nv.info._ZN7cutlass13device_kernelIN5flash19enable_sm80_to_sm89INS1_16FlashAttnFwdSm80INS1_25CollectiveMainloopFwdSm80ILi8ELi1ELb1EN4cute5tupleIJNS5_1CILi128EEENS7_ILi48EEENS7_ILi256EEEEEELi256ENS_6half_tEfNS_4arch4Sm80ELb0ELb1ELb1ELb1ELb0ELb0ELb1ELb1EEENS1_21CollectiveEpilogueFwdINS6_IJS8_SA_S9_EEENS6_IJNS7_ILi1EEESI_SI_EEESC_SE_Li256ELb1ELb1ELb1ELb0EEENS1_36VarlenDynamicPersistentTileSchedulerILi128ELi48ELi256ELi256ELb1ELb1ELb0ELb1ELb0ELb1EEEEEEEEEvNT_6ParamsE --------------------------
	.section	.nv.info._ZN7cutlass13device_kernelIN5flash19enable_sm80_to_sm89INS1_16FlashAttnFwdSm80INS1_25CollectiveMainloopFwdSm80ILi8ELi1ELb1EN4cute5tupleIJNS5_1CILi128EEENS7_ILi48EEENS7_ILi256EEEEEELi256ENS_6half_tEfNS_4arch4Sm80ELb0ELb1ELb1ELb1ELb0ELb0ELb1ELb1EEENS1_21CollectiveEpilogueFwdINS6_IJS8_SA_S9_EEENS6_IJNS7_ILi1EEESI_SI_EEESC_SE_Li256ELb1ELb1ELb1ELb0EEENS1_36VarlenDynamicPersistentTileSchedulerILi128ELi48ELi256ELi256ELb1ELb1ELb0ELb1ELb0ELb1EEEEEEEEEvNT_6ParamsE,"",@"SHT_CUDA_INFO"
	.sectionflags	@""
	.align	4


	//----- nvinfo : EIATTR_CUDA_API_VERSION
	.align		4
        /*0000*/ 	.byte	0x04, 0x37
        /*0002*/ 	.short	(.L_168 - .L_167)
.L_167:
        /*0004*/ 	.word	0x00000082


	//----- nvinfo : EIATTR_KPARAM_INFO
	.align		4
.L_168:
        /*0008*/ 	.byte	0x04, 0x17
        /*000a*/ 	.short	(.L_170 - .L_169)
.L_169:
        /*000c*/ 	.word	0x00000000
        /*0010*/ 	.short	0x0000
        /*0012*/ 	.short	0x0000
        /*0014*/ 	.byte	0x00, 0xf0, 0xe1, 0x10


	//----- nvinfo : EIATTR_SPARSE_MMA_MASK
	.align		4
.L_170:
        /*0018*/ 	.byte	0x03, 0x50
        /*001a*/ 	.short	0x0000


	//----- nvinfo : EIATTR_MAXREG_COUNT
	.align		4
        /*001c*/ 	.byte	0x03, 0x1b
        /*001e*/ 	.short	0x00ff


	//----- nvinfo : EIATTR_MERCURY_ISA_VERSION
	.align		4
        /*0020*/ 	.byte	0x03, 0x5f
        /*0022*/ 	.short	0x0101


	//----- nvinfo : EIATTR_EXIT_INSTR_OFFSETS
	.align		4
        /*0024*/ 	.byte	0x04, 0x1c
        /*0026*/ 	.short	(.L_172 - .L_171)


	//   ....[0]....
.L_171:
        /*0028*/ 	.word	0x00000010


	//----- nvinfo : EIATTR_MAX_THREADS
	.align		4
.L_172:
        /*002c*/ 	.byte	0x04, 0x05
        /*002e*/ 	.short	(.L_174 - .L_173)
.L_173:
        /*0030*/ 	.word	0x00000100
        /*0034*/ 	.word	0x00000001
        /*0038*/ 	.word	0x00000001


	//----- nvinfo : EIATTR_CBANK_PARAM_SIZE
	.align		4
.L_174:
        /*003c*/ 	.byte	0x03, 0x19
        /*003e*/ 	.short	0x0438


	//----- nvinfo : EIATTR_PARAM_CBANK
	.align		4
        /*0040*/ 	.byte	0x04, 0x0a
        /*0042*/ 	.short	(.L_176 - .L_175)
	.align		4
.L_175:
        /*0044*/ 	.word	index@(.nv.constant0._ZN7cutlass13device_kernelIN5flash19enable_sm80_to_sm89INS1_16FlashAttnFwdSm80INS1_25CollectiveMainloopFwdSm80ILi8ELi1ELb1EN4cute5tupleIJNS5_1CILi128EEENS7_ILi48EEENS7_ILi256EEEEEELi256ENS_6half_tEfNS_4arch4Sm80ELb0ELb1ELb1ELb1ELb0ELb0ELb1ELb1EEENS1_21CollectiveEpilogueFwdINS6_IJS8_SA_S9_EEENS6_IJNS7_ILi1EEESI_SI_EEESC_SE_Li256ELb1ELb1ELb1ELb0EEENS1_36VarlenDynamicPersistentTileSchedulerILi128ELi48ELi256ELi256ELb1ELb1ELb0ELb1ELb0ELb1EEEEEEEEEvNT_6ParamsE)
        /*0048*/ 	.short	0x0210
        /*004a*/ 	.short	0x0438


	//----- nvinfo : EIATTR_SW_WAR
	.align		4
.L_176:
        /*004c*/ 	.byte	0x04, 0x36
        /*004e*/ 	.short	(.L_178 - .L_177)
.L_177:
        /*0050*/ 	.word	0x00000008
.L_178:


//--------------------- .nv.info._ZN7cutlass13device_kernelIN5flash19enable_sm80_to_sm89INS1_16FlashAttnFwdSm80INS1_25CollectiveMainloopFwdSm80ILi8ELi1ELb0EN4cute5tupleIJNS5_1CILi128EEENS7_ILi32EEENS7_ILi256EEEEEELi256ENS_6half_tEfNS_4arch4Sm80ELb0ELb1ELb1ELb1ELb0ELb1ELb1ELb1EEENS1_21CollectiveEpilogueFwdINS6_IJS8_SA_S9_EEENS6_IJNS7_ILi1EEESI_SI_EEESC_SE_Li256ELb1ELb1ELb1ELb0EEENS1_36VarlenDynamicPersistentTileSchedulerILi128ELi32ELi256ELi256ELb1ELb1ELb0ELb1ELb0ELb1EEEEEEEEEvNT_6ParamsE --------------------------
	.section	.nv.info._ZN7cutlass13device_kernelIN5flash19enable_sm80_to_sm89INS1_16FlashAttnFwdSm80INS1_25CollectiveMainloopFwdSm80ILi8ELi1ELb0EN4cute5tupleIJNS5_1CILi128EEENS7_ILi32EEENS7_ILi256EEEEEELi256ENS_6half_tEfNS_4arch4Sm80ELb0ELb1ELb1ELb1ELb0ELb1ELb1ELb1EEENS1_21CollectiveEpilogueFwdINS6_IJS8_SA_S9_EEENS6_IJNS7_ILi1EEESI_SI_EEESC_SE_Li256ELb1ELb1ELb1ELb0EEENS1_36VarlenDynamicPersistentTileSchedulerILi128ELi32ELi256ELi256ELb1ELb1ELb0ELb1ELb0ELb1EEEEEEEEEvNT_6ParamsE,"",@"SHT_CUDA_INFO"
	.sectionflags	@""
	.align	4


	//----- nvinfo : EIATTR_CUDA_API_VERSION
	.align		4
        /*0000*/ 	.byte	0x04, 0x37
        /*0002*/ 	.short	(.L_180 - .L_179)
.L_179:
        /*0004*/ 	.word	0x00000082


	//----- nvinfo : EIATTR_KPARAM_INFO
	.align		4
.L_180:
        /*0008*/ 	.byte	0x04, 0x17
        /*000a*/ 	.short	(.L_182 - .L_181)
.L_181:
        /*000c*/ 	.word	0x00000000
        /*0010*/ 	.short	0x0000
        /*0012*/ 	.short	0x0000
        /*0014*/ 	.byte	0x00, 0xf0, 0xe1, 0x10


	//----- nvinfo : EIATTR_SPARSE_MMA_MASK
	.align		4
.L_182:
        /*0018*/ 	.byte	0x03, 0x50
        /*001a*/ 	.short	0x0000


	//----- nvinfo : EIATTR_MAXREG_COUNT
	.align		4
        /*001c*/ 	.byte	0x03, 0x1b
        /*001e*/ 	.short	0x00ff


	//----- nvinfo : EIATTR_MERCURY_ISA_VERSION
	.align		4
        /*0020*/ 	.byte	0x03, 0x5f
        /*0022*/ 	.short	0x0101


	//----- nvinfo : EIATTR_EXIT_INSTR_OFFSETS
	.align		4
        /*0024*/ 	.byte	0x04, 0x1c
        /*0026*/ 	.short	(.L_184 - .L_183)


	//   ....[0]....
.L_183:
        /*0028*/ 	.word	0x00000010


	//----- nvinfo : EIATTR_MAX_THREADS
	.align		4
.L_184:
        /*002c*/ 	.byte	0x04, 0x05
        /*002e*/ 	.short	(.L_186 - .L_185)
.L_185:
        /*0030*/ 	.word	0x00000100
        /*0034*/ 	.word	0x00000001
        /*0038*/ 	.word	0x00000001


	//----- nvinfo : EIATTR_CBANK_PARAM_SIZE
	.align		4
.L_186:
        /*003c*/ 	.byte	0x03, 0x19
        /*003e*/ 	.short	0x0438


	//----- nvinfo : EIATTR_PARAM_CBANK
	.align		4
        /*0040*/ 	.byte	0x04, 0x0a
        /*0042*/ 	.short	(.L_188 - .L_187)
	.align		4
.L_187:
        /*0044*/ 	.word	index@(.nv.constant0._ZN7cutlass13device_kernelIN5flash19enable_sm80_to_sm89INS1_16FlashAttnFwdSm80INS1_25CollectiveMainloopFwdSm80ILi8ELi1ELb0EN4cute5tupleIJNS5_1CILi128EEENS7_ILi32EEENS7_ILi256EEEEEELi256ENS_6half_tEfNS_4arch4Sm80ELb0ELb1ELb1ELb1ELb0ELb1ELb1ELb1EEENS1_21CollectiveEpilogueFwdINS6_IJS8_SA_S9_EEENS6_IJNS7_ILi1EEESI_SI_EEESC_SE_Li256ELb1ELb1ELb1ELb0EEENS1_36VarlenDynamicPersistentTileSchedulerILi128ELi32ELi256ELi256ELb1ELb1ELb0ELb1ELb0ELb1EEEEEEEEEvNT_6ParamsE)
        /*0048*/ 	.short	0x0210
        /*004a*/ 	.short	0x0438


	//----- nvinfo : EIATTR_SW_WAR
	.align		4
.L_188:
        /*004c*/ 	.byte	0x04, 0x36
        /*004e*/ 	.short	(.L_190 - .L_189)
.L_189:
        /*0050*/ 	.word	0x00000008
.L_190:


//--------------------- .nv.info._ZN7cutlass13device_kernelIN5flash19enable_sm80_to_sm89INS1_16FlashAttnFwdSm80INS1_25CollectiveMainloopFwdSm80ILi8ELi1ELb1EN4cute5tupleIJNS5_1CILi128EEENS7_ILi64EEENS7_ILi256EEEEEELi256ENS_6half_tEfNS_4arch4Sm80ELb1ELb0ELb1ELb0ELb0ELb0ELb1ELb1EEENS1_21CollectiveEpilogueFwdINS6_IJS8_SA_S9_EEENS6_IJNS7_ILi1EEESI_SI_EEESC_SE_Li256ELb0ELb1ELb1ELb0EEENS1_30DynamicPersistentTileSchedulerILi256ELi256ELb1ELb1ELb0EEEEEEEEEvNT_6ParamsE --------------------------
	.section	.nv.info._ZN7cutlass13device_kernelIN5flash19enable_sm80_to_sm89INS1_16FlashAttnFwdSm80INS1_25CollectiveMainloopFwdSm80ILi8ELi1ELb1EN4cute5tupleIJNS5_1CILi128EEENS7_ILi64EEENS7_ILi256EEEEEELi256ENS_6half_tEfNS_4arch4Sm80ELb1ELb0ELb1ELb0ELb0ELb0ELb1ELb1EEENS1_21CollectiveEpilogueFwdINS6_IJS8_SA_S9_EEENS6_IJNS7_ILi1EEESI_SI_EEESC_SE_Li256ELb0ELb1ELb1ELb0EEENS1_30DynamicPersistentTileSchedulerILi256ELi256ELb1ELb1ELb0EEEEEEEEEvNT_6ParamsE,"",@"SHT_CUDA_INFO"
	.sectionflags	@""
	.align	4


	//----- nvinfo : EIATTR_CUDA_API_VERSION
	.align		4
        /*0000*/ 	.byte	0x04, 0x37
        /*0002*/ 	.short	(.L_192 - .L_191)
.L_191:
        /*0004*/ 	.word	0x00000082


	//----- nvinfo : EIATTR_KPARAM_INFO
	.align		4
.L_192:
        /*0008*/ 	.byte	0x04, 0x17
        /*000a*/ 	.short	(.L_194 - .L_193)
.L_193:
        /*000c*/ 	.word	0x00000000
        /*0010*/ 	.short	0x0000
        /*0012*/ 	.short	0x0000
        /*0014*/ 	.byte	0x00, 0xf0, 0xa1, 0x10


	//----- nvinfo : EIATTR_SPARSE_MMA_MASK
	.align		4
.L_194:
        /*0018*/ 	.byte	0x03, 0x50
        /*001a*/ 	.short	0x0000


	//----- nvinfo : EIATTR_MAXREG_COUNT
	.align		4
        /*001c*/ 	.byte	0x03, 0x1b
        /*001e*/ 	.short	0x00ff


	//----- nvinfo : EIATTR_MERCURY_ISA_VERSION
	.align		4
        /*0020*/ 	.byte	0x03, 0x5f
        /*0022*/ 	.short	0x0101


	//----- nvinfo : EIATTR_EXIT_INSTR_OFFSETS
	.align		4
        /*0024*/ 	.byte	0x04, 0x1c
        /*0026*/ 	.short	(.L_196 - .L_195)


	//   ....[0]....
.L_195:
        /*0028*/ 	.word	0x00000010


	//----- nvinfo : EIATTR_MAX_THREADS
	.align		4
.L_196:
        /*002c*/ 	.byte	0x04, 0x05
        /*002e*/ 	.short	(.L_198 - .L_197)
.L_197:
        /*0030*/ 	.word	0x00000100
        /*0034*/ 	.word	0x00000001
        /*0038*/ 	.word	0x00000001


	//----- nvinfo : EIATTR_CBANK_PARAM_SIZE
	.align		4
.L_198:
        /*003c*/ 	.byte	0x03, 0x19
        /*003e*/ 	.short	0x0428


	//----- nvinfo : EIATTR_PARAM_CBANK
	.align		4
        /*0040*/ 	.byte	0x04, 0x0a
        /*0042*/ 	.short	(.L_200 - .L_199)
	.align		4
.L_199:
        /*0044*/ 	.word	index@(.nv.constant0._ZN7cutlass13device_kernelIN5flash19enable_sm80_to_sm89INS1_16FlashAttnFwdSm80INS1_25CollectiveMainloopFwdSm80ILi8ELi1ELb1EN4cute5tupleIJNS5_1CILi128EEENS7_ILi64EEENS7_ILi256EEEEEELi256ENS_6half_tEfNS_4arch4Sm80ELb1ELb0ELb1ELb0ELb0ELb0ELb1ELb1EEENS1_21CollectiveEpilogueFwdINS6_IJS8_SA_S9_EEENS6_IJNS7_ILi1EEESI_SI_EEESC_SE_Li256ELb0ELb1ELb1ELb0EEENS1_30DynamicPersistentTileSchedulerILi256ELi256ELb1ELb1ELb0EEEEEEEEEvNT_6ParamsE)
        /*0048*/ 	.short	0x0210
        /*004a*/ 	.short	0x0428


	//----- nvinfo : EIATTR_SW_WAR
	.align		4
.L_200:
        /*004c*/ 	.byte	0x04, 0x36
        /*004e*/ 	.short	(.L_202 - .L_201)
.L_201:
        /*0050*/ 	.word	0x00000008
.L_202:


//--------------------- .nv.info._ZN7cutlass13device_kernelIN5flash19enable_sm80_to_sm89INS1_16FlashAttnFwdSm80INS1_25CollectiveMainloopFwdSm80ILi8ELi1ELb1EN4cute5tupleIJNS5_1CILi128EEENS7_ILi48EEENS7_ILi256EEEEEELi256ENS_6half_tEfNS_4arch4Sm80ELb1ELb0ELb1ELb1ELb0ELb0ELb1ELb1EEENS1_21CollectiveEpilogueFwdINS6_IJS8_SA_S9_EEENS6_IJNS7_ILi1EEESI_SI_EEESC_SE_Li256ELb1ELb1ELb1ELb0EEENS1_36VarlenDynamicPersistentTileSchedulerILi128ELi48ELi256ELi256ELb1ELb1ELb0ELb1ELb1ELb1EEEEEEEEEvNT_6ParamsE --------------------------
	.section	.nv.info._ZN7cutlass13device_kernelIN5flash19enable_sm80_to_sm89INS1_16FlashAttnFwdSm80INS1_25CollectiveMainloopFwdSm80ILi8ELi1ELb1EN4cute5tupleIJNS5_1CILi128EEENS7_ILi48EEENS7_ILi256EEEEEELi256ENS_6half_tEfNS_4arch4Sm80ELb1ELb0ELb1ELb1ELb0ELb0ELb1ELb1EEENS1_21CollectiveEpilogueFwdINS6_IJS8_SA_S9_EEENS6_IJNS7_ILi1EEESI_SI_EEESC_SE_Li256ELb1ELb1ELb1ELb0EEENS1_36VarlenDynamicPersistentTileSchedulerILi128ELi48ELi256ELi256ELb1ELb1ELb0ELb1ELb1ELb1EEEEEEEEEvNT_6ParamsE,"",@"SHT_CUDA_INFO"
	.sectionflags	@""
	.align	4


	//----- nvinfo : EIATTR_CUDA_API_VERSION
	.align		4
        /*0000*/ 	.byte	0x04, 0x37
        /*0002*/ 	.short	(.L_204 - .L_203)
.L_203:
        /*0004*/ 	.word	0x00000082


	//----- nvinfo : EIATTR_KPARAM_INFO
	.align		4
.L_204:
        /*0008*/ 	.byte	0x04, 0x17
        /*000a*/ 	.short	(.L_206 - .L_205)
.L_205:
        /*000c*/ 	.word	0x00000000
        /*0010*/ 	.short	0x0000
        /*0012*/ 	.short	0x0000
        /*0014*/ 	.byte	0x00, 0xf0, 0xe1, 0x10


	//----- nvinfo : EIATTR_SPARSE_MMA_MASK
	.align		4
.L_206:
        /*0018*/ 	.byte	0x03, 0x50
        /*001a*/ 	.short	0x0000


	//----- nvinfo : EIATTR_MAXREG_COUNT
	.align		4
        /*001c*/ 	.byte	0x03, 0x1b
        /*001e*/ 	.short	0x00ff


	//----- nvinfo : EIATTR_MERCURY_ISA_VERSION
	.align		4
        /*0020*/ 	.byte	0x03, 0x5f
        /*0022*/ 	.short	0x0101


	//----- nvinfo : EIATTR_EXIT_INSTR_OFFSETS
	.align		4
        /*0024*/ 	.byte	0x04, 0x1c
        /*0026*/ 	.short	(.L_208 - .L_207)


	//   ....[0]....
.L_207:
        /*0028*/ 	.word	0x00000010


	//----- nvinfo : EIATTR_MAX_THREADS
	.align		4
.L_208:
        /*002c*/ 	.byte	0x04, 0x05
        /*002e*/ 	.short	(.L_210 - .L_209)
.L_209:
        /*0030*/ 	.word	0x00000100
        /*0034*/ 	.word	0x00000001
        /*0038*/ 	.word	0x00000001


	//----- nvinfo : EIATTR_CBANK_PARAM_SIZE
	.align		4
.L_210:
        /*003c*/ 	.byte	0x03, 0x19
        /*003e*/ 	.short	0x0438


	//----- nvinfo : EIATTR_PARAM_CBANK
	.align		4
        /*0040*/ 	.byte	0x04, 0x0a
        /*0042*/ 	.short	(.L_212 - .L_211)
	.align		4
.L_211:
        /*0044*/ 	.word	index@(.nv.constant0._ZN7cutlass13device_kernelIN5flash19enable_sm80_to_sm89INS1_16FlashAttnFwdSm80INS1_25CollectiveMainloopFwdSm80ILi8ELi1ELb1EN4cute5tupleIJNS5_1CILi128EEENS7_ILi48EEENS7_ILi256EEEEEELi256ENS_6half_tEfNS_4arch4Sm80ELb1ELb0ELb1ELb1ELb0ELb0ELb1ELb1EEENS1_21CollectiveEpilogueFwdINS6_IJS8_SA_S9_EEENS6_IJNS7_ILi1EEESI_SI_EEESC_SE_Li256ELb1ELb1ELb1ELb0EEENS1_36VarlenDynamicPersistentTileSchedulerILi128ELi48ELi256ELi256ELb1ELb1ELb0ELb1ELb1ELb1EEEEEEEEEvNT_6ParamsE)
        /*0048*/ 	.short	0x0210
        /*004a*/ 	.short	0x0438


	//----- nvinfo : EIATTR_SW_WAR
	.align		4
.L_212:
        /*004c*/ 	.byte	0x04, 0x36
        /*004e*/ 	.short	(.L_214 - .L_213)
.L_213:
        /*0050*/ 	.word	0x00000008
.L_214:


//--------------------- .nv.info._ZN7cutlass13device_kernelIN5flash19enable_sm80_to_sm89INS1_16FlashAttnFwdSm80INS1_25CollectiveMainloopFwdSm80ILi8ELi1ELb0EN4cute5tupleIJNS5_1CILi128EEENS7_ILi32EEENS7_ILi256EEEEEELi256ENS_6half_tEfNS_4arch4Sm80ELb1ELb0ELb1ELb1ELb0ELb1ELb1ELb1EEENS1_21CollectiveEpilogueFwdINS6_IJS8_SA_S9_EEENS6_IJNS7_ILi1EEESI_SI_EEESC_SE_Li256ELb1ELb1ELb1ELb0EEENS1_36VarlenDynamicPersistentTileSchedulerILi128ELi32ELi256ELi256ELb1ELb1ELb0ELb1ELb1ELb1EEEEEEEEEvNT_6ParamsE --------------------------
	.section	.nv.info._ZN7cutlass13device_kernelIN5flash19enable_sm80_to_sm89INS1_16FlashAttnFwdSm80INS1_25CollectiveMainloopFwdSm80ILi8ELi1ELb0EN4cute5tupleIJNS5_1CILi128EEENS7_ILi32EEENS7_ILi256EEEEEELi256ENS_6half_tEfNS_4arch4Sm80ELb1ELb0ELb1ELb1ELb0ELb1ELb1ELb1EEENS1_21CollectiveEpilogueFwdINS6_IJS8_SA_S9_EEENS6_IJNS7_ILi1EEESI_SI_EEESC_SE_Li256ELb1ELb1ELb1ELb0EEENS1_36VarlenDynamicPersistentTileSchedulerILi128ELi32ELi256ELi256ELb1ELb1ELb0ELb1ELb1ELb1EEEEEEEEEvNT_6ParamsE,"",@"SHT_CUDA_INFO"
	.sectionflags	@""
	.align	4


	//----- nvinfo : EIATTR_CUDA_API_VERSION
	.align		4
        /*0000*/ 	.byte	0x04, 0x37
        /*0002*/ 	.short	(.L_216 - .L_215)
.L_215:
        /*0004*/ 	.word	0x00000082


	//----- nvinfo : EIATTR_KPARAM_INFO
	.align		4
.L_216:
        /*0008*/ 	.byte	0x04, 0x17
        /*000a*/ 	.short	(.L_218 - .L_217)
.L_217:
        /*000c*/ 	.word	0x00000000
        /*0010*/ 	.short	0x0000
        /*0012*/ 	.short	0x0000
        /*0014*/ 	.byte	0x00, 0xf0, 0xe1, 0x10


	//----- nvinfo : EIATTR_SPARSE_MMA_MASK
	.align		4
.L_218:
        /*0018*/ 	.byte	0x03, 0x50
        /*001a*/ 	.short	0x0000


	//----- nvinfo : EIATTR_MAXREG_COUNT
	.align		4
        /*001c*/ 	.byte	0x03, 0x1b
        /*001e*/ 	.short	0x00ff


	//----- nvinfo : EIATTR_MERCURY_ISA_VERSION
	.align		4
        /*0020*/ 	.byte	0x03, 0x5f
        /*0022*/ 	.short	0x0101


	//----- nvinfo : EIATTR_EXIT_INSTR_OFFSETS
	.align		4
        /*0024*/ 	.byte	0x04, 0x1c
        /*0026*/ 	.short	(.L_220 - .L_219)


	//   ....[0]....
.L_219:
        /*0028*/ 	.word	0x00000010


	//----- nvinfo : EIATTR_MAX_THREADS
	.align		4
.L_220:
        /*002c*/ 	.byte	0x04, 0x05
        /*002e*/ 	.short	(.L_222 - .L_221)
.L_221:
        /*0030*/ 	.word	0x00000100
        /*0034*/ 	.word	0x00000001
        /*0038*/ 	.word	0x00000001


	//----- nvinfo : EIATTR_CBANK_PARAM_SIZE
	.align		4
.L_222:
        /*003c*/ 	.byte	0x03, 0x19
        /*003e*/ 	.short	0x0438


	//----- nvinfo : EIATTR_PARAM_CBANK
	.align		4
        /*0040*/ 	.byte	0x04, 0x0a
        /*0042*/ 	.short	(.L_224 - .L_223)
	.align		4
.L_223:
        /*0044*/ 	.word	index@(.nv.constant0._ZN7cutlass13device_kernelIN5flash19enable_sm80_to_sm89INS1_16FlashAttnFwdSm80INS1_25CollectiveMainloopFwdSm80ILi8ELi1ELb0EN4cute5tupleIJNS5_1CILi128EEENS7_ILi32EEENS7_ILi256EEEEEELi256ENS_6half_tEfNS_4arch4Sm80ELb1ELb0ELb1ELb1ELb0ELb1ELb1ELb1EEENS1_21CollectiveEpilogueFwdINS6_IJS8_SA_S9_EEENS6_IJNS7_ILi1EEESI_SI_EEESC_SE_Li256ELb1ELb1ELb1ELb0EEENS1_36VarlenDynamicPersistentTileSchedulerILi128ELi32ELi256ELi256ELb1ELb1ELb0ELb1ELb1ELb1EEEEEEEEEvNT_6ParamsE)
        /*0048*/ 	.short	0x0210
        /*004a*/ 	.short	0x0438


	//----- nvinfo : EIATTR_SW_WAR
	.align		4
.L_224:
        /*004c*/ 	.byte	0x04, 0x36
        /*004e*/ 	.short	(.L_226 - .L_225)
.L_225:
        /*0050*/ 	.word	0x00000008
.L_226:


//--------------------- .nv.info._ZN7cutlass13device_kernelIN5flash19enable_sm80_to_sm89INS1_16FlashAttnFwdSm80INS1_25CollectiveMainloopFwdSm80ILi8ELi1ELb0EN4cute5tupleIJNS5_1CILi128EEENS7_ILi96EEENS7_ILi256EEEEEELi256ENS_6half_tEfNS_4arch4Sm80ELb0ELb0ELb1ELb0ELb0ELb0ELb1ELb1EEENS1_21CollectiveEpilogueFwdINS6_IJS8_SA_S9_EEENS6_IJNS7_ILi1EEESI_SI_EEESC_SE_Li256ELb0ELb1ELb1ELb0EEENS1_19SingleTileSchedulerILb0ELb1ELb1ELi128EEEEEEEEEvNT_6ParamsE --------------------------
	.section	.nv.info._ZN7cutlass13device_kernelIN5flash19enable_sm80_to_sm89INS1_16FlashAttnFwdSm80INS1_25CollectiveMainloopFwdSm80ILi8ELi1ELb0EN4cute5tupleIJNS5_1CILi128EEENS7_ILi96EEENS7_ILi256EEEEEELi256ENS_6half_tEfNS_4arch4Sm80ELb0ELb0ELb1ELb0ELb0ELb0ELb1ELb1EEENS1_21CollectiveEpilogueFwdINS6_IJS8_SA_S9_EEENS6_IJNS7_ILi1EEESI_SI_EEESC_SE_Li256ELb0ELb1ELb1ELb0EEENS1_19SingleTileSchedulerILb0ELb1ELb1ELi128EEEEEEEEEvNT_6ParamsE,"",@"SHT_CUDA_INFO"
	.sectionflags	@""
	.align	4


	//----- nvinfo : EIATTR_CUDA_API_VERSION
	.align		4
        /*0000*/ 	.byte	0x04, 0x37
        /*0002*/ 	.short	(.L_228 - .L_227)
.L_227:
        /*0004*/ 	.word	0x00000082


	//----- nvinfo : EIATTR_KPARAM_INFO
	.align		4
.L_228:
        /*0008*/ 	.byte	0x04, 0x17
        /*000a*/ 	.short	(.L_230 - .L_229)
.L_229:
        /*000c*/ 	.word	0x00000000
        /*0010*/ 	.short	0x0000
        /*0012*/ 	.short	0x0000
        /*0014*/ 	.byte	0x00, 0xf0, 0x61, 0x10


	//----- nvinfo : EIATTR_SPARSE_MMA_MASK
	.align		4
.L_230:
        /*0018*/ 	.byte	0x03, 0x50
        /*001a*/ 	.short	0x0000


	//----- nvinfo : EIATTR_MAXREG_COUNT
	.align		4
        /*001c*/ 	.byte	0x03, 0x1b
        /*001e*/ 	.short	0x00ff


	//----- nvinfo : EIATTR_MERCURY_ISA_VERSION
	.align		4
        /*0020*/ 	.byte	0x03, 0x5f
        /*0022*/ 	.short	0x0101


	//----- nvinfo : EIATTR_EXIT_INSTR_OFFSETS
	.align		4
        /*0024*/ 	.byte	0x04, 0x1c
        /*0026*/ 	.short	(.L_232 - .L_231)


	//   ....[0]....
.L_231:
        /*0028*/ 	.word	0x00000010


	//----- nvinfo : EIATTR_MAX_THREADS
	.align		4
.L_232:
        /*002c*/ 	.byte	0x04, 0x05
        /*002e*/ 	.short	(.L_234 - .L_233)
.L_233:
        /*0030*/ 	.word	0x00000100
        /*0034*/ 	.word	0x00000001
        /*0038*/ 	.word	0x00000001


	//----- nvinfo : EIATTR_CBANK_PARAM_SIZE
	.align		4
.L_234:
        /*003c*/ 	.byte	0x03, 0x19
        /*003e*/ 	.short	0x0418


	//----- nvinfo : EIATTR_PARAM_CBANK
	.align		4
        /*0040*/ 	.byte	0x04, 0x0a
        /*0042*/ 	.short	(.L_236 - .L_235)
	.align		4
.L_235:
        /*0044*/ 	.word	index@(.nv.constant0._ZN7cutlass13device_kernelIN5flash19enable_sm80_to_sm89INS1_16FlashAttnFwdSm80INS1_25CollectiveMainloopFwdSm80ILi8ELi1ELb0EN4cute5tupleIJNS5_1CILi128EEENS7_ILi96EEENS7_ILi256EEEEEELi256ENS_6half_tEfNS_4arch4Sm80ELb0ELb0ELb1ELb0ELb0ELb0ELb1ELb1EEENS1_21CollectiveEpilogueFwdINS6_IJS8_SA_S9_EEENS6_IJNS7_ILi1EEESI_SI_EEESC_SE_Li256ELb0ELb1ELb1ELb0EEENS1_19SingleTileSchedulerILb0ELb1ELb1ELi128EEEEEEEEEvNT_6ParamsE)
        /*0048*/ 	.short	0x0210
        /*004a*/ 	.short	0x0418


	//----- nvinfo : EIATTR_SW_WAR
	.align		4
.L_236:
        /*004c*/ 	.byte	0x04, 0x36
        /*004e*/ 	.short	(.L_238 - .L_237)
.L_237:
        /*0050*/ 	.word	0x00000008
.L_238:


//--------------------- .nv.info._ZN7cutlass13device_kernelIN5flash19enable_sm80_to_sm89INS1_16FlashAttnFwdSm80INS1_25CollectiveMainloopFwdSm80ILi8ELi1ELb0EN4cute5tupleIJNS5_1CILi128EEENS7_ILi64EEENS7_ILi256EEEEEELi256ENS_6half_tEfNS_4arch4Sm80ELb0ELb0ELb1ELb1ELb0ELb0ELb1ELb1EEENS1_21CollectiveEpilogueFwdINS6_IJS8_SA_S9_EEENS6_IJNS7_ILi1EEESI_SI_EEESC_SE_Li256ELb1ELb1ELb1ELb0EEENS1_36VarlenDynamicPersistentTileSchedulerILi128ELi64ELi256ELi256ELb1ELb1ELb0ELb0ELb1ELb1EEEEEEEEEvNT_6ParamsE --------------------------
	.section	.nv.info._ZN7cutlass13device_kernelIN5flash19enable_sm80_to_sm89INS1_16FlashAttnFwdSm80INS1_25CollectiveMainloopFwdSm80ILi8ELi1ELb0EN4cute5tupleIJNS5_1CILi128EEENS7_ILi64EEENS7_ILi256EEEEEELi256ENS_6half_tEfNS_4arch4Sm80ELb0ELb0ELb1ELb1ELb0ELb0ELb1ELb1EEENS1_21CollectiveEpilogueFwdINS6_IJS8_SA_S9_EEENS6_IJNS7_ILi1EEESI_SI_EEESC_SE_Li256ELb1ELb1ELb1ELb0EEENS1_36VarlenDynamicPersistentTileSchedulerILi128ELi64ELi256ELi256ELb1ELb1ELb0ELb0ELb1ELb1EEEEEEEEEvNT_6ParamsE,"",@"SHT_CUDA_INFO"
	.sectionflags	@""
	.align	4


	//----- nvinfo : EIATTR_CUDA_API_VERSION
	.align		4
        /*0000*/ 	.byte	0x04, 0x37
        /*0002*/ 	.short	(.L_240 - .L_239)
.L_239:
        /*0004*/ 	.word	0x00000082


	//----- nvinfo : EIATTR_KPARAM_INFO
	.align		4
.L_240:
        /*0008*/ 	.byte	0x04, 0x17
        /*000a*/ 	.short	(.L_242 - .L_241)
.L_241:
        /*000c*/ 	.word	0x00000000
        /*0010*/ 	.short	0x0000
        /*0012*/ 	.short	0x0000
        /*0014*/ 	.byte	0x00, 0xf0, 0xe1, 0x10


	//----- nvinfo : EIATTR_SPARSE_MMA_MASK
	.align		4
.L_242:
        /*0018*/ 	.byte	0x03, 0x50
        /*001a*/ 	.short	0x0000


	//----- nvinfo : EIATTR_MAXREG_COUNT
	.align		4
        /*001c*/ 	.byte	0x03, 0x1b
        /*001e*/ 	.short	0x00ff


	//----- nvinfo : EIATTR_MERCURY_ISA_VERSION
	.align		4
        /*0020*/ 	.byte	0x03, 0x5f
        /*0022*/ 	.short	0x0101


	//----- nvinfo : EIATTR_EXIT_INSTR_OFFSETS
	.align		4
        /*0024*/ 	.byte	0x04, 0x1c
        /*0026*/ 	.short	(.L_244 - .L_243)


	//   ....[0]....
.L_243:
        /*0028*/ 	.word	0x00000010


	//----- nvinfo : EIATTR_MAX_THREADS
	.align		4
.L_244:
        /*002c*/ 	.byte	0x04, 0x05
        /*002e*/ 	.short	(.L_246 - .L_245)
.L_245:
        /*0030*/ 	.word	0x00000100
        /*0034*/ 	.word	0x00000001
        /*0038*/ 	.word	0x00000001


	//----- nvinfo : EIATTR_CBANK_PARAM_SIZE
	.align		4
.L_246:
        /*003c*/ 	.byte	0x03, 0x19
        /*003e*/ 	.short	0x0438


	//----- nvinfo : EIATTR_PARAM_CBANK
	.align		4
        /*0040*/ 	.byte	0x04, 0x0a
        /*0042*/ 	.short	(.L_248 - .L_247)
	.align		4
.L_247:
        /*0044*/ 	.word	index@(.nv.constant0._ZN7cutlass13device_kernelIN5flash19enable_sm80_to_sm89INS1_16FlashAttnFwdSm80INS1_25CollectiveMainloopFwdSm80ILi8ELi1ELb0EN4cute5tupleIJNS5_1CILi128EEENS7_ILi64EEENS7_ILi256EEEEEELi256ENS_6half_tEfNS_4arch4Sm80ELb0ELb0ELb1ELb1ELb0ELb0ELb1ELb1EEENS1_21CollectiveEpilogueFwdINS6_IJS8_SA_S9_EEENS6_IJNS7_ILi1EEESI_SI_EEESC_SE_Li256ELb1ELb1ELb1ELb0EEENS1_36VarlenDynamicPersistentTileSchedulerILi128ELi64ELi256ELi256ELb1ELb1ELb0ELb0ELb1ELb1EEEEEEEEEvNT_6ParamsE)
        /*0048*/ 	.short	0x0210
        /*004a*/ 	.short	0x0438


	//----- nvinfo : EIATTR_SW_WAR
	.align		4
.L_248:
        /*004c*/ 	.byte	0x04, 0x36
        /*004e*/ 	.short	(.L_250 - .L_249)
.L_249:
        /*0050*/ 	.word	0x00000008
.L_250:


//--------------------- .nv.info._ZN7cutlass13device_kernelIN5flash19enable_sm80_to_sm89INS1_16FlashAttnFwdSm80INS1_25CollectiveMainloopFwdSm80ILi8ELi1ELb0EN4cute5tupleIJNS5_1CILi128EEENS7_ILi48EEENS7_ILi256EEEEEELi256ENS_6half_tEfNS_4arch4Sm80ELb0ELb0ELb1ELb1ELb0ELb1ELb1ELb1EEENS1_21CollectiveEpilogueFwdINS6_IJS8_SA_S9_EEENS6_IJNS7_ILi1EEESI_SI_EEESC_SE_Li256ELb1ELb1ELb1ELb0EEENS1_36VarlenDynamicPersistentTileSchedulerILi128ELi48ELi256ELi256ELb1ELb1ELb0ELb0ELb1ELb1EEEEEEEEEvNT_6ParamsE --------------------------
	.section	.nv.info._ZN7cutlass13device_kernelIN5flash19enable_sm80_to_sm89INS1_16FlashAttnFwdSm80INS1_25CollectiveMainloopFwdSm80ILi8ELi1ELb0EN4cute5tupleIJNS5_1CILi128EEENS7_ILi48EEENS7_ILi256EEEEEELi256ENS_6half_tEfNS_4arch4Sm80ELb0ELb0ELb1ELb1ELb0ELb1ELb1ELb1EEENS1_21CollectiveEpilogueFwdINS6_IJS8_SA_S9_EEENS6_IJNS7_ILi1EEESI_SI_EEESC_SE_Li256ELb1ELb1ELb1ELb0EEENS1_36VarlenDynamicPersistentTileSchedulerILi128ELi48ELi256ELi256ELb1ELb1ELb0ELb0ELb1ELb1EEEEEEEEEvNT_6ParamsE,"",@"SHT_CUDA_INFO"
	.sectionflags	@""
	.align	4


	//----- nvinfo : EIATTR_CUDA_API_VERSION
	.align		4
        /*0000*/ 	.byte	0x04, 0x37
        /*0002*/ 	.short	(.L_252 - .L_251)
.L_251:
        /*0004*/ 	.word	0x00000082


	//----- nvinfo : EIATTR_KPARAM_INFO
	.align		4
.L_252:
        /*0008*/ 	.byte	0x04, 0x17
        /*000a*/ 	.short	(.L_254 - .L_253)
.L_253:
        /*000c*/ 	.word	0x00000000
        /*0010*/ 	.short	0x0000
        /*0012*/ 	.short	0x0000
        /*0014*/ 	.byte	0x00, 0xf0, 0xe1, 0x10


	//----- nvinfo : EIATTR_SPARSE_MMA_MASK
	.align		4
.L_254:
        /*0018*/ 	.byte	0x03, 0x50
        /*001a*/ 	.short	0x0000


	//----- nvinfo : EIATTR_MAXREG_COUNT
	.align		4
        /*001c*/ 	.byte	0x03, 0x1b
        /*001e*/ 	.short	0x00ff


	//----- nvinfo : EIATTR_MERCURY_ISA_VERSION
	.align		4
        /*0020*/ 	.byte	0x03, 0x5f
        /*0022*/ 	.short	0x0101


	//----- nvinfo : EIATTR_EXIT_INSTR_OFFSETS
	.align		4
        /*0024*/ 	.byte	0x04, 0x1c
        /*0026*/ 	.short	(.L_256 - .L_255)


	//   ....[0]....
.L_255:
        /*0028*/ 	.word	0x00000010


	//----- nvinfo : EIATTR_MAX_THREADS
	.align		4
.L_256:
        /*002c*/ 	.byte	0x04, 0x05
        /*002e*/ 	.short	(.L_258 - .L_257)
.L_257:
        /*0030*/ 	.word	0x00000100
        /*0034*/ 	.word	0x00000001
        /*0038*/ 	.word	0x00000001


	//----- nvinfo : EIATTR_CBANK_PARAM_SIZE
	.align		4
.L_258:
        /*003c*/ 	.byte	0x03, 0x19
        /*003e*/ 	.short	0x0438


	//----- nvinfo : EIATTR_PARAM_CBANK
	.align		4
        /*0040*/ 	.byte	0x04, 0x0a
        /*0042*/ 	.short	(.L_260 - .L_259)
	.align		4
.L_259:
        /*0044*/ 	.word	index@(.nv.constant0._ZN7cutlass13device_kernelIN5flash19enable_sm80_to_sm89INS1_16FlashAttnFwdSm80INS1_25CollectiveMainloopFwdSm80ILi8ELi1ELb0EN4cute5tupleIJNS5_1CILi128EEENS7_ILi48EEENS7_ILi256EEEEEELi256ENS_6half_tEfNS_4arch4Sm80ELb0ELb0ELb1ELb1ELb0ELb1ELb1ELb1EEENS1_21CollectiveEpilogueFwdINS6_IJS8_SA_S9_EEENS6_IJNS7_ILi1EEESI_SI_EEESC_SE_Li256ELb1ELb1ELb1ELb0EEENS1_36VarlenDynamicPersistentTileSchedulerILi128ELi48ELi256ELi256ELb1ELb1ELb0ELb0ELb1ELb1EEEEEEEEEvNT_6ParamsE)
        /*0048*/ 	.short	0x0210
        /*004a*/ 	.short	0x0438


	//----- nvinfo : EIATTR_SW_WAR
	.align		4
.L_260:
        /*004c*/ 	.byte	0x04, 0x36
        /*004e*/ 	.short	(.L_262 - .L_261)
.L_261:
        /*0050*/ 	.word	0x00000008
.L_262:


//--------------------- .nv.info._ZN7cutlass13device_kernelIN5flash19enable_sm80_to_sm89INS1_16FlashAttnFwdSm80INS1_25CollectiveMainloopFwdSm80ILi8ELi1ELb0EN4cute5tupleIJNS5_1CILi128EEENS7_ILi64EEENS7_ILi256EEEEEELi256ENS_6half_tEfNS_4arch4Sm80ELb0ELb1ELb1ELb0ELb0ELb0ELb1ELb1EEENS1_21CollectiveEpilogueFwdINS6_IJS8_SA_S9_EEENS6_IJNS7_ILi1EEESI_SI_EEESC_SE_Li256ELb0ELb1ELb1ELb0EEENS1_19SingleTileSchedulerILb0ELb1ELb1ELi128EEEEEEEEEvNT_6ParamsE --------------------------
	.section	.nv.info._ZN7cutlass13device_kernelIN5flash19enable_sm80_to_sm89INS1_16FlashAttnFwdSm80INS1_25CollectiveMainloopFwdSm80ILi8ELi1ELb0EN4cute5tupleIJNS5_1CILi128EEENS7_ILi64EEENS7_ILi256EEEEEELi256ENS_6half_tEfNS_4arch4Sm80ELb0ELb1ELb1ELb0ELb0ELb0ELb1ELb1EEENS1_21CollectiveEpilogueFwdINS6_IJS8_SA_S9_EEENS6_IJNS7_ILi1EEESI_SI_EEESC_SE_Li256ELb0ELb1ELb1ELb0EEENS1_19SingleTileSchedulerILb0ELb1ELb1ELi128EEEEEEEEEvNT_6ParamsE,"",@"SHT_CUDA_INFO"
	.sectionflags	@""
	.align	4


	//----- nvinfo : EIATTR_CUDA_API_VERSION
	.align		4
        /*0000*/ 	.byte	0x04, 0x37
        /*0002*/ 	.short	(.L_264 - .L_263)
.L_263:
        /*0004*/ 	.word	0x00000082


	//----- nvinfo : EIATTR_KPARAM_INFO
	.align		4
.L_264:
        /*0008*/ 	.byte	0x04, 0x17
        /*000a*/ 	.short	(.L_266 - .L_265)
.L_265:
        /*000c*/ 	.word	0x00000000
        /*0010*/ 	.short	0x0000
        /*0012*/ 	.short	0x0000
        /*0014*/ 	.byte	0x00, 0xf0, 0x61, 0x10


	//----- nvinfo : EIATTR_SPARSE_MMA_MASK
	.align		4
.L_266:
        /*0018*/ 	.byte	0x03, 0x50
        /*001a*/ 	.short	0x0000


	//----- nvinfo : EIATTR_MAXREG_COUNT
	.align		4
        /*001c*/ 	.byte	0x03, 0x1b
        /*001e*/ 	.short	0x00ff


	//----- nvinfo : EIATTR_MERCURY_ISA_VERSION
	.align		4
        /*0020*/ 	.byte	0x03, 0x5f
        /*0022*/ 	.short	0x0101


	//----- nvinfo : EIATTR_EXIT_INSTR_OFFSETS
	.align		4
        /*0024*/ 	.byte	0x04, 0x1c
        /*0026*/ 	.short	(.L_268 - .L_267)


	//   ....[0]....
.L_267:
        /*0028*/ 	.word	0x00000010


	//----- nvinfo : EIATTR_MAX_THREADS
	.align		4
.L_268:
        /*002c*/ 	.byte	0x04, 0x05
        /*002e*/ 	.short	(.L_270 - .L_269)
.L_269:
        /*0030*/ 	.word	0x00000100
        /*0034*/ 	.word	0x00000001
        /*0038*/ 	.word	0x00000001


	//----- nvinfo : EIATTR_CBANK_PARAM_SIZE
	.align		4
.L_270:
        /*003c*/ 	.byte	0x03, 0x19
        /*003e*/ 	.short	0x0418


	//----- nvinfo : EIATTR_PARAM_CBANK
	.align		4
        /*0040*/ 	.byte	0x04, 0x0a
        /*0042*/ 	.short	(.L_272 - .L_271)
	.align		4
.L_271:
        /*0044*/ 	.word	index@(.nv.constant0._ZN7cutlass13device_kernelIN5flash19enable_sm80_to_sm89INS1_16FlashAttnFwdSm80INS1_25CollectiveMainloopFwdSm80ILi8ELi1ELb0EN4cute5tupleIJNS5_1CILi128EEENS7_ILi64EEENS7_ILi256EEEEEELi256ENS_6half_tEfNS_4arch4Sm80ELb0ELb1ELb1ELb0ELb0ELb0ELb1ELb1EEENS1_21CollectiveEpilogueFwdINS6_IJS8_SA_S9_EEENS6_IJNS7_ILi1EEESI_SI_EEESC_SE_Li256ELb0ELb1ELb1ELb0EEENS1_19SingleTileSchedulerILb0ELb1ELb1ELi128EEEEEEEEEvNT_6ParamsE)
        /*0048*/ 	.short	0x0210
        /*004a*/ 	.short	0x0418


	//----- nvinfo : EIATTR_SW_WAR
	.align		4
.L_272:
        /*004c*/ 	.byte	0x04, 0x36
        /*004e*/ 	.short	(.L_274 - .L_273)
.L_273:
        /*0050*/ 	.word	0x00000008
.L_274:


//--------------------- .nv.info._ZN7cutlass13device_kernelIN5flash19enable_sm80_to_sm89INS1_16FlashAttnFwdSm80INS1_25CollectiveMainloopFwdSm80ILi8ELi1ELb0EN4cute5tupleIJNS5_1CILi128EEENS7_ILi64EEENS7_ILi256EEEEEELi256ENS_6half_tEfNS_4arch4Sm80ELb0ELb1ELb1ELb1ELb0ELb0ELb1ELb1EEENS1_21CollectiveEpilogueFwdINS6_IJS8_SA_S9_EEENS6_IJNS7_ILi1EEESI_SI_EEESC_SE_Li256ELb1ELb1ELb1ELb0EEENS1_36VarlenDynamicPersistentTileSchedulerILi128ELi64ELi256ELi256ELb1ELb1ELb0ELb1ELb0ELb1EEEEEEEEEvNT_6ParamsE --------------------------
	.section	.nv.info._ZN7cutlass13device_kernelIN5flash19enable_sm80_to_sm89INS1_16FlashAttnFwdSm80INS1_25CollectiveMainloopFwdSm80ILi8ELi1ELb0EN4cute5tupleIJNS5_1CILi128EEENS7_ILi64EEENS7_ILi256EEEEEELi256ENS_6half_tEfNS_4arch4Sm80ELb0ELb1ELb1ELb1ELb0ELb0ELb1ELb1EEENS1_21CollectiveEpilogueFwdINS6_IJS8_SA_S9_EEENS6_IJNS7_ILi1EEESI_SI_EEESC_SE_Li256ELb1ELb1ELb1ELb0EEENS1_36VarlenDynamicPersistentTileSchedulerILi128ELi64ELi256ELi256ELb1ELb1ELb0ELb1ELb0ELb1EEEEEEEEEvNT_6ParamsE,"",@"SHT_CUDA_INFO"
	.sectionflags	@""
	.align	4


	//----- nvinfo : EIATTR_CUDA_API_VERSION
	.align		4
        /*0000*/ 	.byte	0x04, 0x37
        /*0002*/ 	.short	(.L_276 - .L_275)
.L_275:
        /*0004*/ 	.word	0x00000082


	//----- nvinfo : EIATTR_KPARAM_INFO
	.align		4
.L_276:
        /*0008*/ 	.byte	0x04, 0x17
        /*000a*/ 	.short	(.L_278 - .L_277)
.L_277:
        /*000c*/ 	.word	0x00000000
        /*0010*/ 	.short	0x0000
        /*0012*/ 	.short	0x0000
        /*0014*/ 	.byte	0x00, 0xf0, 0xe1, 0x10


	//----- nvinfo : EIATTR_SPARSE_MMA_MASK
	.align		4
.L_278:
        /*0018*/ 	.byte	0x03, 0x50
        /*001a*/ 	.short	0x0000


	//----- nvinfo : EIATTR_MAXREG_COUNT
	.align		4
        /*001c*/ 	.byte	0x03, 0x1b
        /*001e*/ 	.short	0x00ff


	//----- nvinfo : EIATTR_MERCURY_ISA_VERSION
	.align		4
        /*0020*/ 	.byte	0x03, 0x5f
        /*0022*/ 	.short	0x0101


	//----- nvinfo : EIATTR_EXIT_INSTR_OFFSETS
	.align		4
        /*0024*/ 	.byte	0x04, 0x1c
        /*0026*/ 	.short	(.L_280 - .L_279)


	//   ....[0]....
.L_279:
        /*0028*/ 	.word	0x00000010


	//----- nvinfo : EIATTR_MAX_THREADS
	.align		4
.L_280:
        /*002c*/ 	.byte	0x04, 0x05
        /*002e*/ 	.short	(.L_282 - .L_281)
.L_281:
        /*0030*/ 	.word	0x00000100
        /*0034*/ 	.word	0x00000001
        /*0038*/ 	.word	0x00000001


	//----- nvinfo : EIATTR_CBANK_PARAM_SIZE
	.align		4
.L_282:
        /*003c*/ 	.byte	0x03, 0x19
        /*003e*/ 	.short	0x0438


	//----- nvinfo : EIATTR_PARAM_CBANK
	.align		4
        /*0040*/ 	.byte	0x04, 0x0a
        /*0042*/ 	.short	(.L_284 - .L_283)
	.align		4
.L_283:
        /*0044*/ 	.word	index@(.nv.constant0._ZN7cutlass13device_kernelIN5flash19enable_sm80_to_sm89INS1_16FlashAttnFwdSm80INS1_25CollectiveMainloopFwdSm80ILi8ELi1ELb0EN4cute5tupleIJNS5_1CILi128EEENS7_ILi64EEENS7_ILi256EEEEEELi256ENS_6half_tEfNS_4arch4Sm80ELb0ELb1ELb1ELb1ELb0ELb0ELb1ELb1EEENS1_21CollectiveEpilogueFwdINS6_IJS8_SA_S9_EEENS6_IJNS7_ILi1EEESI_SI_EEESC_SE_Li256ELb1ELb1ELb1ELb0EEENS1_36VarlenDynamicPersistentTileSchedulerILi128ELi64ELi256ELi256ELb1ELb1ELb0ELb1ELb0ELb1EEEEEEEEEvNT_6ParamsE)
        /*0048*/ 	.short	0x0210
        /*004a*/ 	.short	0x0438


	//----- nvinfo : EIATTR_SW_WAR
	.align		4
.L_284:
        /*004c*/ 	.byte	0x04, 0x36
        /*004e*/ 	.short	(.L_286 - .L_285)
.L_285:
        /*0050*/ 	.word	0x00000008
.L_286:


//--------------------- .nv.info._ZN7cutlass13device_kernelIN5flash19enable_sm80_to_sm89INS1_16FlashAttnFwdSm80INS1_25CollectiveMainloopFwdSm80ILi8ELi1ELb0EN4cute5tupleIJNS5_1CILi128EEENS7_ILi48EEENS7_ILi256EEEEEELi256ENS_6half_tEfNS_4arch4Sm80ELb0ELb1ELb1ELb1ELb0ELb1ELb1ELb1EEENS1_21CollectiveEpilogueFwdINS6_IJS8_SA_S9_EEENS6_IJNS7_ILi1EEESI_SI_EEESC_SE_Li256ELb1ELb1ELb1ELb0EEENS1_36VarlenDynamicPersistentTileSchedulerILi128ELi48ELi256ELi256ELb1ELb1ELb0ELb1ELb0ELb1EEEEEEEEEvNT_6ParamsE --------------------------
	.section	.nv.info._ZN7cutlass13device_kernelIN5flash19enable_sm80_to_sm89INS1_16FlashAttnFwdSm80INS1_25CollectiveMainloopFwdSm80ILi8ELi1ELb0EN4cute5tupleIJNS5_1CILi128EEENS7_ILi48EEENS7_ILi256EEEEEELi256ENS_6half_tEfNS_4arch4Sm80ELb0ELb1ELb1ELb1ELb0ELb1ELb1ELb1EEENS1_21CollectiveEpilogueFwdINS6_IJS8_SA_S9_EEENS6_IJNS7_ILi1EEESI_SI_EEESC_SE_Li256ELb1ELb1ELb1ELb0EEENS1_36VarlenDynamicPersistentTileSchedulerILi128ELi48ELi256ELi256ELb1ELb1ELb0ELb1ELb0ELb1EEEEEEEEEvNT_6ParamsE,"",@"SHT_CUDA_INFO"
	.sectionflags	@""
	.align	4


	//----- nvinfo : EIATTR_CUDA_API_VERSION
	.align		4
        /*0000*/ 	.byte	0x04, 0x37
        /*0002*/ 	.short	(.L_288 - .L_287)
.L_287:
        /*0004*/ 	.word	0x00000082


	//----- nvinfo : EIATTR_KPARAM_INFO
	.align		4
.L_288:
        /*0008*/ 	.byte	0x04, 0x17
        /*000a*/ 	.short	(.L_290 - .L_289)
.L_289:
        /*000c*/ 	.word	0x00000000
        /*0010*/ 	.short	0x0000
        /*0012*/ 	.short	0x0000
        /*0014*/ 	.byte	0x00, 0xf0, 0xe1, 0x10


	//----- nvinfo : EIATTR_SPARSE_MMA_MASK
	.align		4
.L_290:
        /*0018*/ 	.byte	0x03, 0x50
        /*001a*/ 	.short	0x0000


	//----- nvinfo : EIATTR_MAXREG_COUNT
	.align		4
        /*001c*/ 	.byte	0x03, 0x1b
        /*001e*/ 	.short	0x00ff


	//----- nvinfo : EIATTR_MERCURY_ISA_VERSION
	.align		4
        /*0020*/ 	.byte	0x03, 0x5f
        /*0022*/ 	.short	0x0101


	//----- nvinfo : EIATTR_EXIT_INSTR_OFFSETS
	.align		4
        /*0024*/ 	.byte	0x04, 0x1c
        /*0026*/ 	.short	(.L_292 - .L_291)


	//   ....[0]....
.L_291:
        /*0028*/ 	.word	0x00000010


	//----- nvinfo : EIATTR_MAX_THREADS
	.align		4
.L_292:
        /*002c*/ 	.byte	0x04, 0x05
        /*002e*/ 	.short	(.L_294 - .L_293)
.L_293:
        /*0030*/ 	.word	0x00000100
        /*0034*/ 	.word	0x00000001
        /*0038*/ 	.word	0x00000001


	//----- nvinfo : EIATTR_CBANK_PARAM_SIZE
	.align		4
.L_294:
        /*003c*/ 	.byte	0x03, 0x19
        /*003e*/ 	.short	0x0438


	//----- nvinfo : EIATTR_PARAM_CBANK
	.align		4
        /*0040*/ 	.byte	0x04, 0x0a
        /*0042*/ 	.short	(.L_296 - .L_295)
	.align		4
.L_295:
        /*0044*/ 	.word	index@(.nv.constant0._ZN7cutlass13device_kernelIN5flash19enable_sm80_to_sm89INS1_16FlashAttnFwdSm80INS1_25CollectiveMainloopFwdSm80ILi8ELi1ELb0EN4cute5tupleIJNS5_1CILi128EEENS7_ILi48EEENS7_ILi256EEEEEELi256ENS_6half_tEfNS_4arch4Sm80ELb0ELb1ELb1ELb1ELb0ELb1ELb1ELb1EEENS1_21CollectiveEpilogueFwdINS6_IJS8_SA_S9_EEENS6_IJNS7_ILi1EEESI_SI_EEESC_SE_Li256ELb1ELb1ELb1ELb0EEENS1_36VarlenDynamicPersistentTileSchedulerILi128ELi48ELi256ELi256ELb1ELb1ELb0ELb1ELb0ELb1EEEEEEEEEvNT_6ParamsE)
        /*0048*/ 	.short	0x0210
        /*004a*/ 	.short	0x0438


	//----- nvinfo : EIATTR_SW_WAR
	.align		4
.L_296:
        /*004c*/ 	.byte	0x04, 0x36
        /*004e*/ 	.short	(.L_298 - .L_297)
.L_297:
        /*0050*/ 	.word	0x00000008
.L_298:


//--------------------- .nv.info._ZN7cutlass13device_kernelIN5flash19enable_sm80_to_sm89INS1_16FlashAttnFwdSm80INS1_25CollectiveMainloopFwdSm80ILi8ELi1ELb0EN4cute5tupleIJNS5_1CILi128EEENS7_ILi96EEENS7_ILi256EEEEEELi256ENS_6half_tEfNS_4arch4Sm80ELb1ELb0ELb1ELb0ELb0ELb0ELb1ELb1EEENS1_21CollectiveEpilogueFwdINS6_IJS8_SA_S9_EEENS6_IJNS7_ILi1EEESI_SI_EEESC_SE_Li256ELb0ELb1ELb1ELb0EEENS1_30DynamicPersistentTileSchedulerILi256ELi256ELb1ELb1ELb0EEEEEEEEEvNT_6ParamsE --------------------------
	.section	.nv.info._ZN7cutlass13device_kernelIN5flash19enable_sm80_to_sm89INS1_16FlashAttnFwdSm80INS1_25CollectiveMainloopFwdSm80ILi8ELi1ELb0EN4cute5tupleIJNS5_1CILi128EEENS7_ILi96EEENS7_ILi256EEEEEELi256ENS_6half_tEfNS_4arch4Sm80ELb1ELb0ELb1ELb0ELb0ELb0ELb1ELb1EEENS1_21CollectiveEpilogueFwdINS6_IJS8_SA_S9_EEENS6_IJNS7_ILi1EEESI_SI_EEESC_SE_Li256ELb0ELb1ELb1ELb0EEENS1_30DynamicPersistentTileSchedulerILi256ELi256ELb1ELb1ELb0EEEEEEEEEvNT_6ParamsE,"",@"SHT_CUDA_INFO"
	.sectionflags	@""
	.align	4


	//----- nvinfo : EIATTR_CUDA_API_VERSION
	.align		4
        /*0000*/ 	.byte	0x04, 0x37
        /*0002*/ 	.short	(.L_300 - .L_299)
.L_299:
        /*0004*/ 	.word	0x00000082


	//----- nvinfo : EIATTR_KPARAM_INFO
	.align		4
.L_300:
        /*0008*/ 	.byte	0x04, 0x17
        /*000a*/ 	.short	(.L_302 - .L_301)
.L_301:
        /*000c*/ 	.word	0x00000000
        /*0010*/ 	.short	0x0000
        /*0012*/ 	.short	0x0000
        /*0014*/ 	.byte	0x00, 0xf0, 0xa1, 0x10


	//----- nvinfo : EIATTR_SPARSE_MMA_MASK
	.align		4
.L_302:
        /*0018*/ 	.byte	0x03, 0x50
        /*001a*/ 	.short	0x0000


	//----- nvinfo : EIATTR_MAXREG_COUNT
	.align		4
        /*001c*/ 	.byte	0x03, 0x1b
        /*001e*/ 	.short	0x00ff


	//----- nvinfo : EIATTR_MERCURY_ISA_VERSION
	.align		4
        /*0020*/ 	.byte	0x03, 0x5f
        /*0022*/ 	.short	0x0101


	//----- nvinfo : EIATTR_EXIT_INSTR_OFFSETS
	.align		4
        /*0024*/ 	.byte	0x04, 0x1c
        /*0026*/ 	.short	(.L_304 - .L_303)


	//   ....[0]....
.L_303:
        /*0028*/ 	.word	0x00000010


	//----- nvinfo : EIATTR_MAX_THREADS
	.align		4
.L_304:
        /*002c*/ 	.byte	0x04, 0x05
        /*002e*/ 	.short	(.L_306 - .L_305)
.L_305:
        /*0030*/ 	.word	0x00000100
        /*0034*/ 	.word	0x00000001
        /*0038*/ 	.word	0x00000001


	//----- nvinfo : EIATTR_CBANK_PARAM_SIZE
	.align		4
.L_306:
        /*003c*/ 	.byte	0x03, 0x19
        /*003e*/ 	.short	0x0428


	//----- nvinfo : EIATTR_PARAM_CBANK
	.align		4
        /*0040*/ 	.byte	0x04, 0x0a
        /*0042*/ 	.short	(.L_308 - .L_307)
	.align		4
.L_307:
        /*0044*/ 	.word	index@(.nv.constant0._ZN7cutlass13device_kernelIN5flash19enable_sm80_to_sm89INS1_16FlashAttnFwdSm80INS1_25CollectiveMainloopFwdSm80ILi8ELi1ELb0EN4cute5tupleIJNS5_1CILi128EEENS7_ILi96EEENS7_ILi256EEEEEELi256ENS_6half_tEfNS_4arch4Sm80ELb1ELb0ELb1ELb0ELb0ELb0ELb1ELb1EEENS1_21CollectiveEpilogueFwdINS6_IJS8_SA_S9_EEENS6_IJNS7_ILi1EEESI_SI_EEESC_SE_Li256ELb0ELb1ELb1ELb0EEENS1_30DynamicPersistentTileSchedulerILi256ELi256ELb1ELb1ELb0EEEEEEEEEvNT_6ParamsE)
        /*0048*/ 	.short	0x0210
        /*004a*/ 	.short	0x0428


	//----- nvinfo : EIATTR_SW_WAR
	.align		4
.L_308:
        /*004c*/ 	.byte	0x04, 0x36
        /*004e*/ 	.short	(.L_310 - .L_309)
.L_309:
        /*0050*/ 	.word	0x00000008
.L_310:


//--------------------- .nv.info._ZN7cutlass13device_kernelIN5flash19enable_sm80_to_sm89INS1_16FlashAttnFwdSm80INS1_25CollectiveMainloopFwdSm80ILi8ELi1ELb0EN4cute5tupleIJNS5_1CILi128EEENS7_ILi64EEENS7_ILi256EEEEEELi256ENS_6half_tEfNS_4arch4Sm80ELb1ELb0ELb1ELb1ELb0ELb0ELb1ELb1EEENS1_21CollectiveEpilogueFwdINS6_IJS8_SA_S9_EEENS6_IJNS7_ILi1EEESI_SI_EEESC_SE_Li256ELb1ELb1ELb1ELb0EEENS1_36VarlenDynamicPersistentTileSchedulerILi128ELi64ELi256ELi256ELb1ELb1ELb0ELb1ELb1ELb1EEEEEEEEEvNT_6ParamsE --------------------------
	.section	.nv.info._ZN7cutlass13device_kernelIN5flash19enable_sm80_to_sm89INS1_16FlashAttnFwdSm80INS1_25CollectiveMainloopFwdSm80ILi8ELi1ELb0EN4cute5tupleIJNS5_1CILi128EEENS7_ILi64EEENS7_ILi256EEEEEELi256ENS_6half_tEfNS_4arch4Sm80ELb1ELb0ELb1ELb1ELb0ELb0ELb1ELb1EEENS1_21CollectiveEpilogueFwdINS6_IJS8_SA_S9_EEENS6_IJNS7_ILi1EEESI_SI_EEESC_SE_Li256ELb1ELb1ELb1ELb0EEENS1_36VarlenDynamicPersistentTileSchedulerILi128ELi64ELi256ELi256ELb1ELb1ELb0ELb1ELb1ELb1EEEEEEEEEvNT_6ParamsE,"",@"SHT_CUDA_INFO"
	.sectionflags	@""
	.align	4


	//----- nvinfo : EIATTR_CUDA_API_VERSION
	.align		4
        /*0000*/ 	.byte	0x04, 0x37
        /*0002*/ 	.short	(.L_312 - .L_311)
.L_311:
        /*0004*/ 	.word	0x00000082


	//----- nvinfo : EIATTR_KPARAM_INFO
	.align		4
.L_312:
        /*0008*/ 	.byte	0x04, 0x17
        /*000a*/ 	.short	(.L_314 - .L_313)
.L_313:
        /*000c*/ 	.word	0x00000000
        /*0010*/ 	.short	0x0000
        /*0012*/ 	.short	0x0000
        /*0014*/ 	.byte	0x00, 0xf0, 0xe1, 0x10


	//----- nvinfo : EIATTR_SPARSE_MMA_MASK
	.align		4
.L_314:
        /*0018*/ 	.byte	0x03, 0x50
        /*001a*/ 	.short	0x0000


	//----- nvinfo : EIATTR_MAXREG_COUNT
	.align		4
        /*001c*/ 	.byte	0x03, 0x1b
        /*001e*/ 	.short	0x00ff


	//----- nvinfo : EIATTR_MERCURY_ISA_VERSION
	.align		4
        /*0020*/ 	.byte	0x03, 0x5f
        /*0022*/ 	.short	0x0101


	//----- nvinfo : EIATTR_EXIT_INSTR_OFFSETS
	.align		4
        /*0024*/ 	.byte	0x04, 0x1c
        /*0026*/ 	.short	(.L_316 - .L_315)


	//   ....[0]....
.L_315:
        /*0028*/ 	.word	0x00000010


	//----- nvinfo : EIATTR_MAX_THREADS
	.align		4
.L_316:
        /*002c*/ 	.byte	0x04, 0x05
        /*002e*/ 	.short	(.L_318 - .L_317)
.L_317:
        /*0030*/ 	.word	0x00000100
        /*0034*/ 	.word	0x00000001
        /*0038*/ 	.word	0x00000001


	//----- nvinfo : EIATTR_CBANK_PARAM_SIZE
	.align		4
.L_318:
        /*003c*/ 	.byte	0x03, 0x19
        /*003e*/ 	.short	0x0438


	//----- nvinfo : EIATTR_PARAM_CBANK
	.align		4
        /*0040*/ 	.byte	0x04, 0x0a
        /*0042*/ 	.short	(.L_320 - .L_319)
	.align		4
.L_319:
        /*0044*/ 	.word	index@(.nv.constant0._ZN7cutlass13device_kernelIN5flash19enable_sm80_to_sm89INS1_16FlashAttnFwdSm80INS1_25CollectiveMainloopFwdSm80ILi8ELi1ELb0EN4cute5tupleIJNS5_1CILi128EEENS7_ILi64EEENS7_ILi256EEEEEELi256ENS_6half_tEfNS_4arch4Sm80ELb1ELb0ELb1ELb1ELb0ELb0ELb1ELb1EEENS1_21CollectiveEpilogueFwdINS6_IJS8_SA_S9_EEENS6_IJNS7_ILi1EEESI_SI_EEESC_SE_Li256ELb1ELb1ELb1ELb0EEENS1_36VarlenDynamicPersistentTileSchedulerILi128ELi64ELi256ELi256ELb1ELb1ELb0ELb1ELb1ELb1EEEEEEEEEvNT_6ParamsE)
        /*0048*/ 	.short	0x0210
        /*004a*/ 	.short	0x0438


	//----- nvinfo : EIATTR_SW_WAR
	.align		4
.L_320:
        /*004c*/ 	.byte	0x04, 0x36
        /*004e*/ 	.short	(.L_322 - .L_321)
.L_321:
        /*0050*/ 	.word	0x00000008
.L_322:


//--------------------- .nv.info._ZN7cutlass13device_kernelIN5flash19enable_sm80_to_sm89INS1_16FlashAttnFwdSm80INS1_25CollectiveMainloopFwdSm80ILi8ELi1ELb0EN4cute5tupleIJNS5_1CILi128EEENS7_ILi48EEENS7_ILi256EEEEEELi256ENS_6half_tEfNS_4arch4Sm80ELb1ELb0ELb1ELb1ELb0ELb1ELb1ELb1EEENS1_21CollectiveEpilogueFwdINS6_IJS8_SA_S9_EEENS6_IJNS7_ILi1EEESI_SI_EEESC_SE_Li256ELb1ELb1ELb1ELb0EEENS1_36VarlenDynamicPersistentTileSchedulerILi128ELi48ELi256ELi256ELb1ELb1ELb0ELb1ELb1ELb1EEEEEEEEEvNT_6ParamsE --------------------------
	.section	.nv.info._ZN7cutlass13device_kernelIN5flash19enable_sm80_to_sm89INS1_16FlashAttnFwdSm80INS1_25CollectiveMainloopFwdSm80ILi8ELi1ELb0EN4cute5tupleIJNS5_1CILi128EEENS7_ILi48EEENS7_ILi256EEEEEELi256ENS_6half_tEfNS_4arch4Sm80ELb1ELb0ELb1ELb1ELb0ELb1ELb1ELb1EEENS1_21CollectiveEpilogueFwdINS6_IJS8_SA_S9_EEENS6_IJNS7_ILi1EEESI_SI_EEESC_SE_Li256ELb1ELb1ELb1ELb0EEENS1_36VarlenDynamicPersistentTileSchedulerILi128ELi48ELi256ELi256ELb1ELb1ELb0ELb1ELb1ELb1EEEEEEEEEvNT_6ParamsE,"",@"SHT_CUDA_INFO"
	.sectionflags	@""
	.align	4


	//----- nvinfo : EIATTR_CUDA_API_VERSION
	.align		4
        /*0000*/ 	.byte	0x04, 0x37
        /*0002*/ 	.short	(.L_324 - .L_323)
.L_323:
        /*0004*/ 	.word	0x00000082


	//----- nvinfo : EIATTR_KPARAM_INFO
	.align		4
.L_324:
        /*0008*/ 	.byte	0x04, 0x17
        /*000a*/ 	.short	(.L_326 - .L_325)
.L_325:
        /*000c*/ 	.word	0x00000000
        /*0010*/ 	.short	0x0000
        /*0012*/ 	.short	0x0000
        /*0014*/ 	.byte	0x00, 0xf0, 0xe1, 0x10


	//----- nvinfo : EIATTR_SPARSE_MMA_MASK
	.align		4
.L_326:
        /*0018*/ 	.byte	0x03, 0x50
        /*001a*/ 	.short	0x0000


	//----- nvinfo : EIATTR_MAXREG_COUNT
	.align		4
        /*001c*/ 	.byte	0x03, 0x1b
        /*001e*/ 	.short	0x00ff


	//----- nvinfo : EIATTR_MERCURY_ISA_VERSION
	.align		4
        /*0020*/ 	.byte	0x03, 0x5f
        /*0022*/ 	.short	0x0101


	//----- nvinfo : EIATTR_EXIT_INSTR_OFFSETS
	.align		4
        /*0024*/ 	.byte	0x04, 0x1c
        /*0026*/ 	.short	(.L_328 - .L_327)


	//   ....[0]....
.L_327:
        /*0028*/ 	.word	0x00000010


	//----- nvinfo : EIATTR_MAX_THREADS
	.align		4
.L_328:
        /*002c*/ 	.byte	0x04, 0x05
        /*002e*/ 	.short	(.L_330 - .L_329)
.L_329:
        /*0030*/ 	.word	0x00000100
        /*0034*/ 	.word	0x00000001
        /*0038*/ 	.word	0x00000001


	//----- nvinfo : EIATTR_CBANK_PARAM_SIZE
	.align		4
.L_330:
        /*003c*/ 	.byte	0x03, 0x19
        /*003e*/ 	.short	0x0438


	//----- nvinfo : EIATTR_PARAM_CBANK
	.align		4
        /*0040*/ 	.byte	0x04, 0x0a
        /*0042*/ 	.short	(.L_332 - .L_331)
	.align		4
.L_331:
        /*0044*/ 	.word	index@(.nv.constant0._ZN7cutlass13device_kernelIN5flash19enable_sm80_to_sm89INS1_16FlashAttnFwdSm80INS1_25CollectiveMainloopFwdSm80ILi8ELi1ELb0EN4cute5tupleIJNS5_1CILi128EEENS7_ILi48EEENS7_ILi256EEEEEELi256ENS_6half_tEfNS_4arch4Sm80ELb1ELb0ELb1ELb1ELb0ELb1ELb1ELb1EEENS1_21CollectiveEpilogueFwdINS6_IJS8_SA_S9_EEENS6_IJNS7_ILi1EEESI_SI_EEESC_SE_Li256ELb1ELb1ELb1ELb0EEENS1_36VarlenDynamicPersistentTileSchedulerILi128ELi48ELi256ELi256ELb1ELb1ELb0ELb1ELb1ELb1EEEEEEEEEvNT_6ParamsE)
        /*0048*/ 	.short	0x0210
        /*004a*/ 	.short	0x0438


	//----- nvinfo : EIATTR_SW_WAR
	.align		4
.L_332:
        /*004c*/ 	.byte	0x04, 0x36
        /*004e*/ 	.short	(.L_334 - .L_333)
.L_333:
        /*0050*/ 	.word	0x00000008
.L_334:


//--------------------- .nv.callgraph             --------------------------
	.section	.nv.callgraph,"",@"SHT_CUDA_CALLGRAPH"
	.align	4
	.sectionentsize	8
	.align		4
        /*0000*/ 	.word	0x00000000
	.align		4
        /*0004*/ 	.word	0xffffffff
	.align		4
        /*0008*/ 	.word	0x00000000
	.align		4
        /*000c*/ 	.word	0xfffffffe
	.align		4
        /*0010*/ 	.word	0x00000000
	.align		4
        /*0014*/ 	.word	0xfffffffd
	.align		4
        /*0018*/ 	.word	0x00000000
	.align		4
        /*001c*/ 	.word	0xfffffffc


//--------------------- .nv.constant4             --------------------------
	.section	.nv.constant4,"a",@progbits
	.align	8
	.align		8
.nv.constant4:
        /*0000*/ 	.dword	_ZN80_INTERNAL_96de87e3_44_flash_fwd_hdim256_fp16_split_softcap_sm80_cu_f3e6f9ee_37844cuda3std3__45__cpo5beginE
	.align		8
        /*0008*/ 	.dword	_ZN80_INTERNAL_96de87e3_44_flash_fwd_hdim256_fp16_split_softcap_sm80_cu_f3e6f9ee_37844cuda3std3__45__cpo3endE
	.align		8
        /*0010*/ 	.dword	_ZN80_INTERNAL_96de87e3_44_flash_fwd_hdim256_fp16_split_softcap_sm80_cu_f3e6f9ee_37844cuda3std3__45__cpo6cbeginE
	.align		8
        /*0018*/ 	.dword	_ZN80_INTERNAL_96de87e3_44_flash_fwd_hdim256_fp16_split_softcap_sm80_cu_f3e6f9ee_37844cuda3std3__45__cpo4cendE
	.align		8
        /*0020*/ 	.dword	_ZN80_INTERNAL_96de87e3_44_flash_fwd_hdim256_fp16_split_softcap_sm80_cu_f3e6f9ee_37844cuda3std3__482_GLOBAL__N__96de87e3_44_flash_fwd_hdim256_fp16_split_softcap_sm80_cu_f3e6f9ee_37846ignoreE
	.align		8
        /*0028*/ 	.dword	_ZN80_INTERNAL_96de87e3_44_flash_fwd_hdim256_fp16_split_softcap_sm80_cu_f3e6f9ee_37844cuda3std3__419piecewise_constructE
	.align		8
        /*0030*/ 	.dword	_ZN80_INTERNAL_96de87e3_44_flash_fwd_hdim256_fp16_split_softcap_sm80_cu_f3e6f9ee_37844cuda3std3__48in_placeE
	.align		8
        /*0038*/ 	.dword	_ZN80_INTERNAL_96de87e3_44_flash_fwd_hdim256_fp16_split_softcap_sm80_cu_f3e6f9ee_37844cuda3std6ranges3__45__cpo4swapE
	.align		8
        /*0040*/ 	.dword	_ZN80_INTERNAL_96de87e3_44_flash_fwd_hdim256_fp16_split_softcap_sm80_cu_f3e6f9ee_37844cuda3std6ranges3__45__cpo9iter_moveE
	.align		8
        /*0048*/ 	.dword	_ZN80_INTERNAL_96de87e3_44_flash_fwd_hdim256_fp16_split_softcap_sm80_cu_f3e6f9ee_37844cute7productE
	.align		8
        /*0050*/ 	.dword	_ZN80_INTERNAL_96de87e3_44_flash_fwd_hdim256_fp16_split_softcap_sm80_cu_f3e6f9ee_37844cute1_E


//--------------------- .text._ZN7cutlass13device_kernelIN5flash19enable_sm80_to_sm89INS1_16FlashAttnFwdSm80INS1_25CollectiveMainloopFwdSm80ILi8ELi1ELb1EN4cute5tupleIJNS5_1CILi128EEENS7_ILi64EEENS7_ILi256EEEEEELi256ENS_6half_tEfNS_4arch4Sm80ELb0ELb0ELb1ELb0ELb0ELb0ELb1ELb1EEENS1_21CollectiveEpilogueFwdINS6_IJS8_SA_S9_EEENS6_IJNS7_ILi1EEESI_SI_EEESC_SE_Li256ELb0ELb1ELb1ELb0EEENS1_19SingleTileSchedulerILb0ELb1ELb1ELi128EEEEEEEEEvNT_6ParamsE --------------------------
	.section	.text._ZN7cutlass13device_kernelIN5flash19enable_sm80_to_sm89INS1_16FlashAttnFwdSm80INS1_25CollectiveMainloopFwdSm80ILi8ELi1ELb1EN4cute5tupleIJNS5_1CILi128EEENS7_ILi64EEENS7_ILi256EEEEEELi256ENS_6half_tEfNS_4arch4Sm80ELb0ELb0ELb1ELb0ELb0ELb0ELb1ELb1EEENS1_21CollectiveEpilogueFwdINS6_IJS8_SA_S9_EEENS6_IJNS7_ILi1EEESI_SI_EEESC_SE_Li256ELb0ELb1ELb1ELb0EEENS1_19SingleTileSchedulerILb0ELb1ELb1ELi128EEEEEEEEEvNT_6ParamsE,"ax",@progbits
	.align	128
.text._ZN7cutlass13device_kernelIN5flash19enable_sm80_to_sm89INS1_16FlashAttnFwdSm80INS1_25CollectiveMainloopFwdSm80ILi8ELi1ELb1EN4cute5tupleIJNS5_1CILi128EEENS7_ILi64EEENS7_ILi256EEEEEELi256ENS_6half_tEfNS_4arch4Sm80ELb0ELb0ELb1ELb0ELb0ELb0ELb1ELb1EEENS1_21CollectiveEpilogueFwdINS6_IJS8_SA_S9_EEENS6_IJNS7_ILi1EEESI_SI_EEESC_SE_Li256ELb0ELb1ELb1ELb0EEENS1_19SingleTileSchedulerILb0ELb1ELb1ELi128EEEEEEEEEvNT_6ParamsE:
        .type           _ZN7cutlass13device_kernelIN5flash19enable_sm80_to_sm89INS1_16FlashAttnFwdSm80INS1_25CollectiveMainloopFwdSm80ILi8ELi1ELb1EN4cute5tupleIJNS5_1CILi128EEENS7_ILi64EEENS7_ILi256EEEEEELi256ENS_6half_tEfNS_4arch4Sm80ELb0ELb0ELb1ELb0ELb0ELb0ELb1ELb1EEENS1_21CollectiveEpilogueFwdINS6_IJS8_SA_S9_EEENS6_IJNS7_ILi1EEESI_SI_EEESC_SE_Li256ELb0ELb1ELb1ELb0EEENS1_19SingleTileSchedulerILb0ELb1ELb1ELi128EEEEEEEEEvNT_6ParamsE,@function
        .size           _ZN7cutlass13device_kernelIN5flash19enable_sm80_to_sm89INS1_16FlashAttnFwdSm80INS1_25CollectiveMainloopFwdSm80ILi8ELi1ELb1EN4cute5tupleIJNS5_1CILi128EEENS7_ILi64EEENS7_ILi256EEEEEELi256ENS_6half_tEfNS_4arch4Sm80ELb0ELb0ELb1ELb0ELb0ELb0ELb1ELb1EEENS1_21CollectiveEpilogueFwdINS6_IJS8_SA_S9_EEENS6_IJNS7_ILi1EEESI_SI_EEESC_SE_Li256ELb0ELb1ELb1ELb0EEENS1_19SingleTileSchedulerILb0ELb1ELb1ELi128EEEEEEEEEvNT_6ParamsE,(.L_x_18 - _ZN7cutlass13device_kernelIN5flash19enable_sm80_to_sm89INS1_16FlashAttnFwdSm80INS1_25CollectiveMainloopFwdSm80ILi8ELi1ELb1EN4cute5tupleIJNS5_1CILi128EEENS7_ILi64EEENS7_ILi256EEEEEELi256ENS_6half_tEfNS_4arch4Sm80ELb0ELb0ELb1ELb0ELb0ELb0ELb1ELb1EEENS1_21CollectiveEpilogueFwdINS6_IJS8_SA_S9_EEENS6_IJNS7_ILi1EEESI_SI_EEESC_SE_Li256ELb0ELb1ELb1ELb0EEENS1_19SingleTileSchedulerILb0ELb1ELb1ELi128EEEEEEEEEvNT_6ParamsE)
        .other          _ZN7cutlass13device_kernelIN5flash19enable_sm80_to_sm89INS1_16FlashAttnFwdSm80INS1_25CollectiveMainloopFwdSm80ILi8ELi1ELb1EN4cute5tupleIJNS5_1CILi128EEENS7_ILi64EEENS7_ILi256EEEEEELi256ENS_6half_tEfNS_4arch4Sm80ELb0ELb0ELb1ELb0ELb0ELb0ELb1ELb1EEENS1_21CollectiveEpilogueFwdINS6_IJS8_SA_S9_EEENS6_IJNS7_ILi1EEESI_SI_EEESC_SE_Li256ELb0ELb1ELb1ELb0EEENS1_19SingleTileSchedulerILb0ELb1ELb1ELi128EEEEEEEEEvNT_6ParamsE,@"STO_CUDA_ENTRY STV_DEFAULT"
_ZN7cutlass13device_kernelIN5flash19enable_sm80_to_sm89INS1_16FlashAttnFwdSm80INS1_25CollectiveMainloopFwdSm80ILi8ELi1ELb1EN4cute5tupleIJNS5_1CILi128EEENS7_ILi64EEENS7_ILi256EEEEEELi256ENS_6half_tEfNS_4arch4Sm80ELb0ELb0ELb1ELb0ELb0ELb0ELb1ELb1EEENS1_21CollectiveEpilogueFwdINS6_IJS8_SA_S9_EEENS6_IJNS7_ILi1EEESI_SI_EEESC_SE_Li256ELb0ELb1ELb1ELb0EEENS1_19SingleTileSchedulerILb0ELb1ELb1ELi128EEEEEEEEEvNT_6ParamsE:
[----:B------:R-:W-:Y:S01]  /*0000*/  LDC R1, c[0x0][0x28] ;  /* 0x00000a00ff017b82 */ /* 0x000fe20000000800 */
[----:B------:R-:W-:Y:S05]  /*0010*/  EXIT ;  /* 0x000000000000794d */ /* 0x000fea0003800000 */
.L_x_0:
[----:B------:R-:W-:-:S00]  /*0020*/  BRA `(.L_x_0) ;  /* 0xfffffffc00fc7947 */ /* 0x000fc0000383ffff */
[----:B------:R-:W-:-:S00]  /*0030*/  NOP ;  /* 0x0000000000007918 */ /* 0x000fc00000000000 */
        /* <DEDUP_REMOVED lines=12> */
.L_x_18:


//--------------------- .text._ZN7cutlass13device_kernelIN5flash19enable_sm80_to_sm89INS1_16FlashAttnFwdSm80INS1_25CollectiveMainloopFwdSm80ILi8ELi1ELb1EN4cute5tupleIJNS5_1CILi128EEENS7_ILi48EEENS7_ILi256EEEEEELi256ENS_6half_tEfNS_4arch4Sm80ELb0ELb0ELb1ELb1ELb0ELb0ELb1ELb1EEENS1_21CollectiveEpilogueFwdINS6_IJS8_SA_S9_EEENS6_IJNS7_ILi1EEESI_SI_EEESC_SE_Li256ELb1ELb1ELb1ELb0EEENS1_36VarlenDynamicPersistentTileSchedulerILi128ELi48ELi256ELi256ELb1ELb1ELb0ELb0ELb1ELb1EEEEEEEEEvNT_6ParamsE --------------------------
	.section	.text._ZN7cutlass13device_kernelIN5flash19enable_sm80_to_sm89INS1_16FlashAttnFwdSm80INS1_25CollectiveMainloopFwdSm80ILi8ELi1ELb1EN4cute5tupleIJNS5_1CILi128EEENS7_ILi48EEENS7_ILi256EEEEEELi256ENS_6half_tEfNS_4arch4Sm80ELb0ELb0ELb1ELb1ELb0ELb0ELb1ELb1EEENS1_21CollectiveEpilogueFwdINS6_IJS8_SA_S9_EEENS6_IJNS7_ILi1EEESI_SI_EEESC_SE_Li256ELb1ELb1ELb1ELb0EEENS1_36VarlenDynamicPersistentTileSchedulerILi128ELi48ELi256ELi256ELb1ELb1ELb0ELb0ELb1ELb1EEEEEEEEEvNT_6ParamsE,"ax",@progbits
	.align	128
.text._ZN7cutlass13device_kernelIN5flash19enable_sm80_to_sm89INS1_16FlashAttnFwdSm80INS1_25CollectiveMainloopFwdSm80ILi8ELi1ELb1EN4cute5tupleIJNS5_1CILi128EEENS7_ILi48EEENS7_ILi256EEEEEELi256ENS_6half_tEfNS_4arch4Sm80ELb0ELb0ELb1ELb1ELb0ELb0ELb1ELb1EEENS1_21CollectiveEpilogueFwdINS6_IJS8_SA_S9_EEENS6_IJNS7_ILi1EEESI_SI_EEESC_SE_Li256ELb1ELb1ELb1ELb0EEENS1_36VarlenDynamicPersistentTileSchedulerILi128ELi48ELi256ELi256ELb1ELb1ELb0ELb0ELb1ELb1EEEEEEEEEvNT_6ParamsE:
        .type           _ZN7cutlass13device_kernelIN5flash19enable_sm80_to_sm89INS1_16FlashAttnFwdSm80INS1_25CollectiveMainloopFwdSm80ILi8ELi1ELb1EN4cute5tupleIJNS5_1CILi128EEENS7_ILi48EEENS7_ILi256EEEEEELi256ENS_6half_tEfNS_4arch4Sm80ELb0ELb0ELb1ELb1ELb0ELb0ELb1ELb1EEENS1_21CollectiveEpilogueFwdINS6_IJS8_SA_S9_EEENS6_IJNS7_ILi1EEESI_SI_EEESC_SE_Li256ELb1ELb1ELb1ELb0EEENS1_36VarlenDynamicPersistentTileSchedulerILi128ELi48ELi256ELi256ELb1ELb1ELb0ELb0ELb1ELb1EEEEEEEEEvNT_6ParamsE,@function
        .size           _ZN7cutlass13device_kernelIN5flash19enable_sm80_to_sm89INS1_16FlashAttnFwdSm80INS1_25CollectiveMainloopFwdSm80ILi8ELi1ELb1EN4cute5tupleIJNS5_1CILi128EEENS7_ILi48EEENS7_ILi256EEEEEELi256ENS_6half_tEfNS_4arch4Sm80ELb0ELb0ELb1ELb1ELb0ELb0ELb1ELb1EEENS1_21CollectiveEpilogueFwdINS6_IJS8_SA_S9_EEENS6_IJNS7_ILi1EEESI_SI_EEESC_SE_Li256ELb1ELb1ELb1ELb0EEENS1_36VarlenDynamicPersistentTileSchedulerILi128ELi48ELi256ELi256ELb1ELb1ELb0ELb0ELb1ELb1EEEEEEEEEvNT_6ParamsE,(.L_x_19 - _ZN7cutlass13device_kernelIN5flash19enable_sm80_to_sm89INS1_16FlashAttnFwdSm80INS1_25CollectiveMainloopFwdSm80ILi8ELi1ELb1EN4cute5tupleIJNS5_1CILi128EEENS7_ILi48EEENS7_ILi256EEEEEELi256ENS_6half_tEfNS_4arch4Sm80ELb0ELb0ELb1ELb1ELb0ELb0ELb1ELb1EEENS1_21CollectiveEpilogueFwdINS6_IJS8_SA_S9_EEENS6_IJNS7_ILi1EEESI_SI_EEESC_SE_Li256ELb1ELb1ELb1ELb0EEENS1_36VarlenDynamicPersistentTileSchedulerILi128ELi48ELi256ELi256ELb1ELb1ELb0ELb0ELb1ELb1EEEEEEEEEvNT_6ParamsE)
        .other          _ZN7cutlass13device_kernelIN5flash19enable_sm80_to_sm89INS1_16FlashAttnFwdSm80INS1_25CollectiveMainloopFwdSm80ILi8ELi1ELb1EN4cute5tupleIJNS5_1CILi128EEENS7_ILi48EEENS7_ILi256EEEEEELi256ENS_6half_tEfNS_4arch4Sm80ELb0ELb0ELb1ELb1ELb0ELb0ELb1ELb1EEENS1_21CollectiveEpilogueFwdINS6_IJS8_SA_S9_EEENS6_IJNS7_ILi1EEESI_SI_EEESC_SE_Li256ELb1ELb1ELb1ELb0EEENS1_36VarlenDynamicPersistentTileSchedulerILi128ELi48ELi256ELi256ELb1ELb1ELb0ELb0ELb1ELb1EEEEEEEEEvNT_6ParamsE,@"STO_CUDA_ENTRY STV_DEFAULT"
_ZN7cutlass13device_kernelIN5flash19enable_sm80_to_sm89INS1_16FlashAttnFwdSm80INS1_25CollectiveMainloopFwdSm80ILi8ELi1ELb1EN4cute5tupleIJNS5_1CILi128EEENS7_ILi48EEENS7_ILi256EEEEEELi256ENS_6half_tEfNS_4arch4Sm80ELb0ELb0ELb1ELb1ELb0ELb0ELb1ELb1EEENS1_21CollectiveEpilogueFwdINS6_IJS8_SA_S9_EEENS6_IJNS7_ILi1EEESI_SI_EEESC_SE_Li256ELb1ELb1ELb1ELb0EEENS1_36VarlenDynamicPersistentTileSchedulerILi128ELi48ELi256ELi256ELb1ELb1ELb0ELb0ELb1ELb1EEEEEEEEEvNT_6ParamsE:
[----:B------:R-:W-:Y:S01]  /*0000*/  LDC R1, c[0x0][0x28] ;  /* 0x00000a00ff017b82 */ /* 0x000fe20000000800 */
[----:B------:R-:W-:Y:S05]  /*0010*/  EXIT ;  /* 0x000000000000794d */ /* 0x000fea0003800000 */
.L_x_1:
        /* <DEDUP_REMOVED lines=14> */
.L_x_19:


//--------------------- .text._ZN7cutlass13device_kernelIN5flash19enable_sm80_to_sm89INS1_16FlashAttnFwdSm80INS1_25CollectiveMainloopFwdSm80ILi8ELi1ELb0EN4cute5tupleIJNS5_1CILi128EEENS7_ILi32EEENS7_ILi256EEEEEELi256ENS_6half_tEfNS_4arch4Sm80ELb0ELb0ELb1ELb1ELb0ELb1ELb1ELb1EEENS1_21CollectiveEpilogueFwdINS6_IJS8_SA_S9_EEENS6_IJNS7_ILi1EEESI_SI_EEESC_SE_Li256ELb1ELb1ELb1ELb0EEENS1_36VarlenDynamicPersistentTileSchedulerILi128ELi32ELi256ELi256ELb1ELb1ELb0ELb0ELb1ELb1EEEEEEEEEvNT_6ParamsE --------------------------
	.section	.text._ZN7cutlass13device_kernelIN5flash19enable_sm80_to_sm89INS1_16FlashAttnFwdSm80INS1_25CollectiveMainloopFwdSm80ILi8ELi1ELb0EN4cute5tupleIJNS5_1CILi128EEENS7_ILi32EEENS7_ILi256EEEEEELi256ENS_6half_tEfNS_4arch4Sm80ELb0ELb0ELb1ELb1ELb0ELb1ELb1ELb1EEENS1_21CollectiveEpilogueFwdINS6_IJS8_SA_S9_EEENS6_IJNS7_ILi1EEESI_SI_EEESC_SE_Li256ELb1ELb1ELb1ELb0EEENS1_36VarlenDynamicPersistentTileSchedulerILi128ELi32ELi256ELi256ELb1ELb1ELb0ELb0ELb1ELb1EEEEEEEEEvNT_6ParamsE,"ax",@progbits
	.align	128
.text._ZN7cutlass13device_kernelIN5flash19enable_sm80_to_sm89INS1_16FlashAttnFwdSm80INS1_25CollectiveMainloopFwdSm80ILi8ELi1ELb0EN4cute5tupleIJNS5_1CILi128EEENS7_ILi32EEENS7_ILi256EEEEEELi256ENS_6half_tEfNS_4arch4Sm80ELb0ELb0ELb1ELb1ELb0ELb1ELb1ELb1EEENS1_21CollectiveEpilogueFwdINS6_IJS8_SA_S9_EEENS6_IJNS7_ILi1EEESI_SI_EEESC_SE_Li256ELb1ELb1ELb1ELb0EEENS1_36VarlenDynamicPersistentTileSchedulerILi128ELi32ELi256ELi256ELb1ELb1ELb0ELb0ELb1ELb1EEEEEEEEEvNT_6ParamsE:
        .type           _ZN7cutlass13device_kernelIN5flash19enable_sm80_to_sm89INS1_16FlashAttnFwdSm80INS1_25CollectiveMainloopFwdSm80ILi8ELi1ELb0EN4cute5tupleIJNS5_1CILi128EEENS7_ILi32EEENS7_ILi256EEEEEELi256ENS_6half_tEfNS_4arch4Sm80ELb0ELb0ELb1ELb1ELb0ELb1ELb1ELb1EEENS1_21CollectiveEpilogueFwdINS6_IJS8_SA_S9_EEENS6_IJNS7_ILi1EEESI_SI_EEESC_SE_Li256ELb1ELb1ELb1ELb0EEENS1_36VarlenDynamicPersistentTileSchedulerILi128ELi32ELi256ELi256ELb1ELb1ELb0ELb0ELb1ELb1EEEEEEEEEvNT_6ParamsE,@function
        .size           _ZN7cutlass13device_kernelIN5flash19enable_sm80_to_sm89INS1_16FlashAttnFwdSm80INS1_25CollectiveMainloopFwdSm80ILi8ELi1ELb0EN4cute5tupleIJNS5_1CILi128EEENS7_ILi32EEENS7_ILi256EEEEEELi256ENS_6half_tEfNS_4arch4Sm80ELb0ELb0ELb1ELb1ELb0ELb1ELb1ELb1EEENS1_21CollectiveEpilogueFwdINS6_IJS8_SA_S9_EEENS6_IJNS7_ILi1EEESI_SI_EEESC_SE_Li256ELb1ELb1ELb1ELb0EEENS1_36VarlenDynamicPersistentTileSchedulerILi128ELi32ELi256ELi256ELb1ELb1ELb0ELb0ELb1ELb1EEEEEEEEEvNT_6ParamsE,(.L_x_20 - _ZN7cutlass13device_kernelIN5flash19enable_sm80_to_sm89INS1_16FlashAttnFwdSm80INS1_25CollectiveMainloopFwdSm80ILi8ELi1ELb0EN4cute5tupleIJNS5_1CILi128EEENS7_ILi32EEENS7_ILi256EEEEEELi256ENS_6half_tEfNS_4arch4Sm80ELb0ELb0ELb1ELb1ELb0ELb1ELb1ELb1EEENS1_21CollectiveEpilogueFwdINS6_IJS8_SA_S9_EEENS6_IJNS7_ILi1EEESI_SI_EEESC_SE_Li256ELb1ELb1ELb1ELb0EEENS1_36VarlenDynamicPersistentTileSchedulerILi128ELi32ELi256ELi256ELb1ELb1ELb0ELb0ELb1ELb1EEEEEEEEEvNT_6ParamsE)
        .other          _ZN7cutlass13device_kernelIN5flash19enable_sm80_to_sm89INS1_16FlashAttnFwdSm80INS1_25CollectiveMainloopFwdSm80ILi8ELi1ELb0EN4cute5tupleIJNS5_1CILi128EEENS7_ILi32EEENS7_ILi256EEEEEELi256ENS_6half_tEfNS_4arch4Sm80ELb0ELb0ELb1ELb1ELb0ELb1ELb1ELb1EEENS1_21CollectiveEpilogueFwdINS6_IJS8_SA_S9_EEENS6_IJNS7_ILi1EEESI_SI_EEESC_SE_Li256ELb1ELb1ELb1ELb0EEENS1_36VarlenDynamicPersistentTileSchedulerILi128ELi32ELi256ELi256ELb1ELb1ELb0ELb0ELb1ELb1EEEEEEEEEvNT_6ParamsE,@"STO_CUDA_ENTRY STV_DEFAULT"
_ZN7cutlass13device_kernelIN5flash19enable_sm80_to_sm89INS1_16FlashAttnFwdSm80INS1_25CollectiveMainloopFwdSm80ILi8ELi1ELb0EN4cute5tupleIJNS5_1CILi128EEENS7_ILi32EEENS7_ILi256EEEEEELi256ENS_6half_tEfNS_4arch4Sm80ELb0ELb0ELb1ELb1ELb0ELb1ELb1ELb1EEENS1_21CollectiveEpilogueFwdINS6_IJS8_SA_S9_EEENS6_IJNS7_ILi1EEESI_SI_EEESC_SE_Li256ELb1ELb1ELb1ELb0EEENS1_36VarlenDynamicPersistentTileSchedulerILi128ELi32ELi256ELi256ELb1ELb1ELb0ELb0ELb1ELb1EEEEEEEEEvNT_6ParamsE:
[----:B------:R-:W-:Y:S01]  /*0000*/  LDC R1, c[0x0][0x28] ;  /* 0x00000a00ff017b82 */ /* 0x000fe20000000800 */
[----:B------:R-:W-:Y:S05]  /*0010*/  EXIT ;  /* 0x000000000000794d */ /* 0x000fea0003800000 */
.L_x_2:
        /* <DEDUP_REMOVED lines=14> */
.L_x_20:


//--------------------- .text._ZN7cutlass13device_kernelIN5flash19enable_sm80_to_sm89INS1_16FlashAttnFwdSm80INS1_25CollectiveMainloopFwdSm80ILi8ELi1ELb1EN4cute5tupleIJNS5_1CILi128EEENS7_ILi48EEENS7_ILi256EEEEEELi256ENS_6half_tEfNS_4arch4Sm80ELb0ELb1ELb1ELb0ELb0ELb0ELb1ELb1EEENS1_21CollectiveEpilogueFwdINS6_IJS8_SA_S9_EEENS6_IJNS7_ILi1EEESI_SI_EEESC_SE_Li256ELb0ELb1ELb1ELb0EEENS1_19SingleTileSchedulerILb0ELb1ELb1ELi128EEEEEEEEEvNT_6ParamsE --------------------------
	.section	.text._ZN7cutlass13device_kernelIN5flash19enable_sm80_to_sm89INS1_16FlashAttnFwdSm80INS1_25CollectiveMainloopFwdSm80ILi8ELi1ELb1EN4cute5tupleIJNS5_1CILi128EEENS7_ILi48EEENS7_ILi256EEEEEELi256ENS_6half_tEfNS_4arch4Sm80ELb0ELb1ELb1ELb0ELb0ELb0ELb1ELb1EEENS1_21CollectiveEpilogueFwdINS6_IJS8_SA_S9_EEENS6_IJNS7_ILi1EEESI_SI_EEESC_SE_Li256ELb0ELb1ELb1ELb0EEENS1_19SingleTileSchedulerILb0ELb1ELb1ELi128EEEEEEEEEvNT_6ParamsE,"ax",@progbits
	.align	128
.text._ZN7cutlass13device_kernelIN5flash19enable_sm80_to_sm89INS1_16FlashAttnFwdSm80INS1_25CollectiveMainloopFwdSm80ILi8ELi1ELb1EN4cute5tupleIJNS5_1CILi128EEENS7_ILi48EEENS7_ILi256EEEEEELi256ENS_6half_tEfNS_4arch4Sm80ELb0ELb1ELb1ELb0ELb0ELb0ELb1ELb1EEENS1_21CollectiveEpilogueFwdINS6_IJS8_SA_S9_EEENS6_IJNS7_ILi1EEESI_SI_EEESC_SE_Li256ELb0ELb1ELb1ELb0EEENS1_19SingleTileSchedulerILb0ELb1ELb1ELi128EEEEEEEEEvNT_6ParamsE:
        .type           _ZN7cutlass13device_kernelIN5flash19enable_sm80_to_sm89INS1_16FlashAttnFwdSm80INS1_25CollectiveMainloopFwdSm80ILi8ELi1ELb1EN4cute5tupleIJNS5_1CILi128EEENS7_ILi48EEENS7_ILi256EEEEEELi256ENS_6half_tEfNS_4arch4Sm80ELb0ELb1ELb1ELb0ELb0ELb0ELb1ELb1EEENS1_21CollectiveEpilogueFwdINS6_IJS8_SA_S9_EEENS6_IJNS7_ILi1EEESI_SI_EEESC_SE_Li256ELb0ELb1ELb1ELb0EEENS1_19SingleTileSchedulerILb0ELb1ELb1ELi128EEEEEEEEEvNT_6ParamsE,@function
        .size           _ZN7cutlass13device_kernelIN5flash19enable_sm80_to_sm89INS1_16FlashAttnFwdSm80INS1_25CollectiveMainloopFwdSm80ILi8ELi1ELb1EN4cute5tupleIJNS5_1CILi128EEENS7_ILi48EEENS7_ILi256EEEEEELi256ENS_6half_tEfNS_4arch4Sm80ELb0ELb1ELb1ELb0ELb0ELb0ELb1ELb1EEENS1_21CollectiveEpilogueFwdINS6_IJS8_SA_S9_EEENS6_IJNS7_ILi1EEESI_SI_EEESC_SE_Li256ELb0ELb1ELb1ELb0EEENS1_19SingleTileSchedulerILb0ELb1ELb1ELi128EEEEEEEEEvNT_6ParamsE,(.L_x_21 - _ZN7cutlass13device_kernelIN5flash19enable_sm80_to_sm89INS1_16FlashAttnFwdSm80INS1_25CollectiveMainloopFwdSm80ILi8ELi1ELb1EN4cute5tupleIJNS5_1CILi128EEENS7_ILi48EEENS7_ILi256EEEEEELi256ENS_6half_tEfNS_4arch4Sm80ELb0ELb1ELb1ELb0ELb0ELb0ELb1ELb1EEENS1_21CollectiveEpilogueFwdINS6_IJS8_SA_S9_EEENS6_IJNS7_ILi1EEESI_SI_EEESC_SE_Li256ELb0ELb1ELb1ELb0EEENS1_19SingleTileSchedulerILb0ELb1ELb1ELi128EEEEEEEEEvNT_6ParamsE)
        .other          _ZN7cutlass13device_kernelIN5flash19enable_sm80_to_sm89INS1_16FlashAttnFwdSm80INS1_25CollectiveMainloopFwdSm80ILi8ELi1ELb1EN4cute5tupleIJNS5_1CILi128EEENS7_ILi48EEENS7_ILi256EEEEEELi256ENS_6half_tEfNS_4arch4Sm80ELb0ELb1ELb1ELb0ELb0ELb0ELb1ELb1EEENS1_21CollectiveEpilogueFwdINS6_IJS8_SA_S9_EEENS6_IJNS7_ILi1EEESI_SI_EEESC_SE_Li256ELb0ELb1ELb1ELb0EEENS1_19SingleTileSchedulerILb0ELb1ELb1ELi128EEEEEEEEEvNT_6ParamsE,@"STO_CUDA_ENTRY STV_DEFAULT"
_ZN7cutlass13device_kernelIN5flash19enable_sm80_to_sm89INS1_16FlashAttnFwdSm80INS1_25CollectiveMainloopFwdSm80ILi8ELi1ELb1EN4cute5tupleIJNS5_1CILi128EEENS7_ILi48EEENS7_ILi256EEEEEELi256ENS_6half_tEfNS_4arch4Sm80ELb0ELb1ELb1ELb0ELb0ELb0ELb1ELb1EEENS1_21CollectiveEpilogueFwdINS6_IJS8_SA_S9_EEENS6_IJNS7_ILi1EEESI_SI_EEESC_SE_Li256ELb0ELb1ELb1ELb0EEENS1_19SingleTileSchedulerILb0ELb1ELb1ELi128EEEEEEEEEvNT_6ParamsE:
[----:B------:R-:W-:Y:S01]  /*0000*/  LDC R1, c[0x0][0x28] ;  /* 0x00000a00ff017b82 */ /* 0x000fe20000000800 */
[----:B------:R-:W-:Y:S05]  /*0010*/  EXIT ;  /* 0x000000000000794d */ /* 0x000fea0003800000 */
.L_x_3:
        /* <DEDUP_REMOVED lines=14> */
.L_x_21:


//--------------------- .text._ZN7cutlass13device_kernelIN5flash19enable_sm80_to_sm89INS1_16FlashAttnFwdSm80INS1_25CollectiveMainloopFwdSm80ILi8ELi1ELb1EN4cute5tupleIJNS5_1CILi128EEENS7_ILi48EEENS7_ILi256EEEEEELi256ENS_6half_tEfNS_4arch4Sm80ELb0ELb1ELb1ELb1ELb0ELb0ELb1ELb1EEENS1_21CollectiveEpilogueFwdINS6_IJS8_SA_S9_EEENS6_IJNS7_ILi1EEESI_SI_EEESC_SE_Li256ELb1ELb1ELb1ELb0EEENS1_36VarlenDynamicPersistentTileSchedulerILi128ELi48ELi256ELi256ELb1ELb1ELb0ELb1ELb0ELb1EEEEEEEEEvNT_6ParamsE --------------------------
	.section	.text._ZN7cutlass13device_kernelIN5flash19enable_sm80_to_sm89INS1_16FlashAttnFwdSm80INS1_25CollectiveMainloopFwdSm80ILi8ELi1ELb1EN4cute5tupleIJNS5_1CILi128EEENS7_ILi48EEENS7_ILi256EEEEEELi256ENS_6half_tEfNS_4arch4Sm80ELb0ELb1ELb1ELb1ELb0ELb0ELb1ELb1EEENS1_21CollectiveEpilogueFwdINS6_IJS8_SA_S9_EEENS6_IJNS7_ILi1EEESI_SI_EEESC_SE_Li256ELb1ELb1ELb1ELb0EEENS1_36VarlenDynamicPersistentTileSchedulerILi128ELi48ELi256ELi256ELb1ELb1ELb0ELb1ELb0ELb1EEEEEEEEEvNT_6ParamsE,"ax",@progbits
	.align	128
.text._ZN7cutlass13device_kernelIN5flash19enable_sm80_to_sm89INS1_16FlashAttnFwdSm80INS1_25CollectiveMainloopFwdSm80ILi8ELi1ELb1EN4cute5tupleIJNS5_1CILi128EEENS7_ILi48EEENS7_ILi256EEEEEELi256ENS_6half_tEfNS_4arch4Sm80ELb0ELb1ELb1ELb1ELb0ELb0ELb1ELb1EEENS1_21CollectiveEpilogueFwdINS6_IJS8_SA_S9_EEENS6_IJNS7_ILi1EEESI_SI_EEESC_SE_Li256ELb1ELb1ELb1ELb0EEENS1_36VarlenDynamicPersistentTileSchedulerILi128ELi48ELi256ELi256ELb1ELb1ELb0ELb1ELb0ELb1EEEEEEEEEvNT_6ParamsE:
        .type           _ZN7cutlass13device_kernelIN5flash19enable_sm80_to_sm89INS1_16FlashAttnFwdSm80INS1_25CollectiveMainloopFwdSm80ILi8ELi1ELb1EN4cute5tupleIJNS5_1CILi128EEENS7_ILi48EEENS7_ILi256EEEEEELi256ENS_6half_tEfNS_4arch4Sm80ELb0ELb1ELb1ELb1ELb0ELb0ELb1ELb1EEENS1_21CollectiveEpilogueFwdINS6_IJS8_SA_S9_EEENS6_IJNS7_ILi1EEESI_SI_EEESC_SE_Li256ELb1ELb1ELb1ELb0EEENS1_36VarlenDynamicPersistentTileSchedulerILi128ELi48ELi256ELi256ELb1ELb1ELb0ELb1ELb0ELb1EEEEEEEEEvNT_6ParamsE,@function
        .size           _ZN7cutlass13device_kernelIN5flash19enable_sm80_to_sm89INS1_16FlashAttnFwdSm80INS1_25CollectiveMainloopFwdSm80ILi8ELi1ELb1EN4cute5tupleIJNS5_1CILi128EEENS7_ILi48EEENS7_ILi256EEEEEELi256ENS_6half_tEfNS_4arch4Sm80ELb0ELb1ELb1ELb1ELb0ELb0ELb1ELb1EEENS1_21CollectiveEpilogueFwdINS6_IJS8_SA_S9_EEENS6_IJNS7_ILi1EEESI_SI_EEESC_SE_Li256ELb1ELb1ELb1ELb0EEENS1_36VarlenDynamicPersistentTileSchedulerILi128ELi48ELi256ELi256ELb1ELb1ELb0ELb1ELb0ELb1EEEEEEEEEvNT_6ParamsE,(.L_x_22 - _ZN7cutlass13device_kernelIN5flash19enable_sm80_to_sm89INS1_16FlashAttnFwdSm80INS1_25CollectiveMainloopFwdSm80ILi8ELi1ELb1EN4cute5tupleIJNS5_1CILi128EEENS7_ILi48EEENS7_ILi256EEEEEELi256ENS_6half_tEfNS_4arch4Sm80ELb0ELb1ELb1ELb1ELb0ELb0ELb1ELb1EEENS1_21CollectiveEpilogueFwdINS6_IJS8_SA_S9_EEENS6_IJNS7_ILi1EEESI_SI_EEESC_SE_Li256ELb1ELb1ELb1ELb0EEENS1_36VarlenDynamicPersistentTileSchedulerILi128ELi48ELi256ELi256ELb1ELb1ELb0ELb1ELb0ELb1EEEEEEEEEvNT_6ParamsE)
        .other          _ZN7cutlass13device_kernelIN5flash19enable_sm80_to_sm89INS1_16FlashAttnFwdSm80INS1_25CollectiveMainloopFwdSm80ILi8ELi1ELb1EN4cute5tupleIJNS5_1CILi128EEENS7_ILi48EEENS7_ILi256EEEEEELi256ENS_6half_tEfNS_4arch4Sm80ELb0ELb1ELb1ELb1ELb0ELb0ELb1ELb1EEENS1_21CollectiveEpilogueFwdINS6_IJS8_SA_S9_EEENS6_IJNS7_ILi1EEESI_SI_EEESC_SE_Li256ELb1ELb1ELb1ELb0EEENS1_36VarlenDynamicPersistentTileSchedulerILi128ELi48ELi256ELi256ELb1ELb1ELb0ELb1ELb0ELb1EEEEEEEEEvNT_6ParamsE,@"STO_CUDA_ENTRY STV_DEFAULT"
_ZN7cutlass13device_kernelIN5flash19enable_sm80_to_sm89INS1_16FlashAttnFwdSm80INS1_25CollectiveMainloopFwdSm80ILi8ELi1ELb1EN4cute5tupleIJNS5_1CILi128EEENS7_ILi48EEENS7_ILi256EEEEEELi256ENS_6half_tEfNS_4arch4Sm80ELb0ELb1ELb1ELb1ELb0ELb0ELb1ELb1EEENS1_21CollectiveEpilogueFwdINS6_IJS8_SA_S9_EEENS6_IJNS7_ILi1EEESI_SI_EEESC_SE_Li256ELb1ELb1ELb1ELb0EEENS1_36VarlenDynamicPersistentTileSchedulerILi128ELi48ELi256ELi256ELb1ELb1ELb0ELb1ELb0ELb1EEEEEEEEEvNT_6ParamsE:
[----:B------:R-:W-:Y:S01]  /*0000*/  LDC R1, c[0x0][0x28] ;  /* 0x00000a00ff017b82 */ /* 0x000fe20000000800 */
[----:B------:R-:W-:Y:S05]  /*0010*/  EXIT ;  /* 0x000000000000794d */ /* 0x000fea0003800000 */
.L_x_4:
        /* <DEDUP_REMOVED lines=14> */
.L_x_22:


//--------------------- .text._ZN7cutlass13device_kernelIN5flash19enable_sm80_to_sm89INS1_16FlashAttnFwdSm80INS1_25CollectiveMainloopFwdSm80ILi8ELi1ELb0EN4cute5tupleIJNS5_1CILi128EEENS7_ILi32EEENS7_ILi256EEEEEELi256ENS_6half_tEfNS_4arch4Sm80ELb0ELb1ELb1ELb1ELb0ELb1ELb1ELb1EEENS1_21CollectiveEpilogueFwdINS6_IJS8_SA_S9_EEENS6_IJNS7_ILi1EEESI_SI_EEESC_SE_Li256ELb1ELb1ELb1ELb0EEENS1_36VarlenDynamicPersistentTileSchedulerILi128ELi32ELi256ELi256ELb1ELb1ELb0ELb1ELb0ELb1EEEEEEEEEvNT_6ParamsE --------------------------
	.section	.text._ZN7cutlass13device_kernelIN5flash19enable_sm80_to_sm89INS1_16FlashAttnFwdSm80INS1_25CollectiveMainloopFwdSm80ILi8ELi1ELb0EN4cute5tupleIJNS5_1CILi128EEENS7_ILi32EEENS7_ILi256EEEEEELi256ENS_6half_tEfNS_4arch4Sm80ELb0ELb1ELb1ELb1ELb0ELb1ELb1ELb1EEENS1_21CollectiveEpilogueFwdINS6_IJS8_SA_S9_EEENS6_IJNS7_ILi1EEESI_SI_EEESC_SE_Li256ELb1ELb1ELb1ELb0EEENS1_36VarlenDynamicPersistentTileSchedulerILi128ELi32ELi256ELi256ELb1ELb1ELb0ELb1ELb0ELb1EEEEEEEEEvNT_6ParamsE,"ax",@progbits
	.align	128
.text._ZN7cutlass13device_kernelIN5flash19enable_sm80_to_sm89INS1_16FlashAttnFwdSm80INS1_25CollectiveMainloopFwdSm80ILi8ELi1ELb0EN4cute5tupleIJNS5_1CILi128EEENS7_ILi32EEENS7_ILi256EEEEEELi256ENS_6half_tEfNS_4arch4Sm80ELb0ELb1ELb1ELb1ELb0ELb1ELb1ELb1EEENS1_21CollectiveEpilogueFwdINS6_IJS8_SA_S9_EEENS6_IJNS7_ILi1EEESI_SI_EEESC_SE_Li256ELb1ELb1ELb1ELb0EEENS1_36VarlenDynamicPersistentTileSchedulerILi128ELi32ELi256ELi256ELb1ELb1ELb0ELb1ELb0ELb1EEEEEEEEEvNT_6ParamsE:
        .type           _ZN7cutlass13device_kernelIN5flash19enable_sm80_to_sm89INS1_16FlashAttnFwdSm80INS1_25CollectiveMainloopFwdSm80ILi8ELi1ELb0EN4cute5tupleIJNS5_1CILi128EEENS7_ILi32EEENS7_ILi256EEEEEELi256ENS_6half_tEfNS_4arch4Sm80ELb0ELb1ELb1ELb1ELb0ELb1ELb1ELb1EEENS1_21CollectiveEpilogueFwdINS6_IJS8_SA_S9_EEENS6_IJNS7_ILi1EEESI_SI_EEESC_SE_Li256ELb1ELb1ELb1ELb0EEENS1_36VarlenDynamicPersistentTileSchedulerILi128ELi32ELi256ELi256ELb1ELb1ELb0ELb1ELb0ELb1EEEEEEEEEvNT_6ParamsE,@function
        .size           _ZN7cutlass13device_kernelIN5flash19enable_sm80_to_sm89INS1_16FlashAttnFwdSm80INS1_25CollectiveMainloopFwdSm80ILi8ELi1ELb0EN4cute5tupleIJNS5_1CILi128EEENS7_ILi32EEENS7_ILi256EEEEEELi256ENS_6half_tEfNS_4arch4Sm80ELb0ELb1ELb1ELb1ELb0ELb1ELb1ELb1EEENS1_21CollectiveEpilogueFwdINS6_IJS8_SA_S9_EEENS6_IJNS7_ILi1EEESI_SI_EEESC_SE_Li256ELb1ELb1ELb1ELb0EEENS1_36VarlenDynamicPersistentTileSchedulerILi128ELi32ELi256ELi256ELb1ELb1ELb0ELb1ELb0ELb1EEEEEEEEEvNT_6ParamsE,(.L_x_23 - _ZN7cutlass13device_kernelIN5flash19enable_sm80_to_sm89INS1_16FlashAttnFwdSm80INS1_25CollectiveMainloopFwdSm80ILi8ELi1ELb0EN4cute5tupleIJNS5_1CILi128EEENS7_ILi32EEENS7_ILi256EEEEEELi256ENS_6half_tEfNS_4arch4Sm80ELb0ELb1ELb1ELb1ELb0ELb1ELb1ELb1EEENS1_21CollectiveEpilogueFwdINS6_IJS8_SA_S9_EEENS6_IJNS7_ILi1EEESI_SI_EEESC_SE_Li256ELb1ELb1ELb1ELb0EEENS1_36VarlenDynamicPersistentTileSchedulerILi128ELi32ELi256ELi256ELb1ELb1ELb0ELb1ELb0ELb1EEEEEEEEEvNT_6ParamsE)
        .other          _ZN7cutlass13device_kernelIN5flash19enable_sm80_to_sm89INS1_16FlashAttnFwdSm80INS1_25CollectiveMainloopFwdSm80ILi8ELi1ELb0EN4cute5tupleIJNS5_1CILi128EEENS7_ILi32EEENS7_ILi256EEEEEELi256ENS_6half_tEfNS_4arch4Sm80ELb0ELb1ELb1ELb1ELb0ELb1ELb1ELb1EEENS1_21CollectiveEpilogueFwdINS6_IJS8_SA_S9_EEENS6_IJNS7_ILi1EEESI_SI_EEESC_SE_Li256ELb1ELb1ELb1ELb0EEENS1_36VarlenDynamicPersistentTileSchedulerILi128ELi32ELi256ELi256ELb1ELb1ELb0ELb1ELb0ELb1EEEEEEEEEvNT_6ParamsE,@"STO_CUDA_ENTRY STV_DEFAULT"
_ZN7cutlass13device_kernelIN5flash19enable_sm80_to_sm89INS1_16FlashAttnFwdSm80INS1_25CollectiveMainloopFwdSm80ILi8ELi1ELb0EN4cute5tupleIJNS5_1CILi128EEENS7_ILi32EEENS7_ILi256EEEEEELi256ENS_6half_tEfNS_4arch4Sm80ELb0ELb1ELb1ELb1ELb0ELb1ELb1ELb1EEENS1_21CollectiveEpilogueFwdINS6_IJS8_SA_S9_EEENS6_IJNS7_ILi1EEESI_SI_EEESC_SE_Li256ELb1ELb1ELb1ELb0EEENS1_36VarlenDynamicPersistentTileSchedulerILi128ELi32ELi256ELi256ELb1ELb1ELb0ELb1ELb0ELb1EEEEEEEEEvNT_6ParamsE:
[----:B------:R-:W-:Y:S01]  /*0000*/  LDC R1, c[0x0][0x28] ;  /* 0x00000a00ff017b82 */ /* 0x000fe20000000800 */
[----:B------:R-:W-:Y:S05]  /*0010*/  EXIT ;  /* 0x000000000000794d */ /* 0x000fea0003800000 */
.L_x_5:
        /* <DEDUP_REMOVED lines=14> */
.L_x_23:


//--------------------- .text._ZN7cutlass13device_kernelIN5flash19enable_sm80_to_sm89INS1_16FlashAttnFwdSm80INS1_25CollectiveMainloopFwdSm80ILi8ELi1ELb1EN4cute5tupleIJNS5_1CILi128EEENS7_ILi64EEENS7_ILi256EEEEEELi256ENS_6half_tEfNS_4arch4Sm80ELb1ELb0ELb1ELb0ELb0ELb0ELb1ELb1EEENS1_21CollectiveEpilogueFwdINS6_IJS8_SA_S9_EEENS6_IJNS7_ILi1EEESI_SI_EEESC_SE_Li256ELb0ELb1ELb1ELb0EEENS1_30DynamicPersistentTileSchedulerILi256ELi256ELb1ELb1ELb0EEEEEEEEEvNT_6ParamsE --------------------------
	.section	.text._ZN7cutlass13device_kernelIN5flash19enable_sm80_to_sm89INS1_16FlashAttnFwdSm80INS1_25CollectiveMainloopFwdSm80ILi8ELi1ELb1EN4cute5tupleIJNS5_1CILi128EEENS7_ILi64EEENS7_ILi256EEEEEELi256ENS_6half_tEfNS_4arch4Sm80ELb1ELb0ELb1ELb0ELb0ELb0ELb1ELb1EEENS1_21CollectiveEpilogueFwdINS6_IJS8_SA_S9_EEENS6_IJNS7_ILi1EEESI_SI_EEESC_SE_Li256ELb0ELb1ELb1ELb0EEENS1_30DynamicPersistentTileSchedulerILi256ELi256ELb1ELb1ELb0EEEEEEEEEvNT_6ParamsE,"ax",@progbits
	.align	128
.text._ZN7cutlass13device_kernelIN5flash19enable_sm80_to_sm89INS1_16FlashAttnFwdSm80INS1_25CollectiveMainloopFwdSm80ILi8ELi1ELb1EN4cute5tupleIJNS5_1CILi128EEENS7_ILi64EEENS7_ILi256EEEEEELi256ENS_6half_tEfNS_4arch4Sm80ELb1ELb0ELb1ELb0ELb0ELb0ELb1ELb1EEENS1_21CollectiveEpilogueFwdINS6_IJS8_SA_S9_EEENS6_IJNS7_ILi1EEESI_SI_EEESC_SE_Li256ELb0ELb1ELb1ELb0EEENS1_30DynamicPersistentTileSchedulerILi256ELi256ELb1ELb1ELb0EEEEEEEEEvNT_6ParamsE:
        .type           _ZN7cutlass13device_kernelIN5flash19enable_sm80_to_sm89INS1_16FlashAttnFwdSm80INS1_25CollectiveMainloopFwdSm80ILi8ELi1ELb1EN4cute5tupleIJNS5_1CILi128EEENS7_ILi64EEENS7_ILi256EEEEEELi256ENS_6half_tEfNS_4arch4Sm80ELb1ELb0ELb1ELb0ELb0ELb0ELb1ELb1EEENS1_21CollectiveEpilogueFwdINS6_IJS8_SA_S9_EEENS6_IJNS7_ILi1EEESI_SI_EEESC_SE_Li256ELb0ELb1ELb1ELb0EEENS1_30DynamicPersistentTileSchedulerILi256ELi256ELb1ELb1ELb0EEEEEEEEEvNT_6ParamsE,@function
        .size           _ZN7cutlass13device_kernelIN5flash19enable_sm80_to_sm89INS1_16FlashAttnFwdSm80INS1_25CollectiveMainloopFwdSm80ILi8ELi1ELb1EN4cute5tupleIJNS5_1CILi128EEENS7_ILi64EEENS7_ILi256EEEEEELi256ENS_6half_tEfNS_4arch4Sm80ELb1ELb0ELb1ELb0ELb0ELb0ELb1ELb1EEENS1_21CollectiveEpilogueFwdINS6_IJS8_SA_S9_EEENS6_IJNS7_ILi1EEESI_SI_EEESC_SE_Li256ELb0ELb1ELb1ELb0EEENS1_30DynamicPersistentTileSchedulerILi256ELi256ELb1ELb1ELb0EEEEEEEEEvNT_6ParamsE,(.L_x_24 - _ZN7cutlass13device_kernelIN5flash19enable_sm80_to_sm89INS1_16FlashAttnFwdSm80INS1_25CollectiveMainloopFwdSm80ILi8ELi1ELb1EN4cute5tupleIJNS5_1CILi128EEENS7_ILi64EEENS7_ILi256EEEEEELi256ENS_6half_tEfNS_4arch4Sm80ELb1ELb0ELb1ELb0ELb0ELb0ELb1ELb1EEENS1_21CollectiveEpilogueFwdINS6_IJS8_SA_S9_EEENS6_IJNS7_ILi1EEESI_SI_EEESC_SE_Li256ELb0ELb1ELb1ELb0EEENS1_30DynamicPersistentTileSchedulerILi256ELi256ELb1ELb1ELb0EEEEEEEEEvNT_6ParamsE)
        .other          _ZN7cutlass13device_kernelIN5flash19enable_sm80_to_sm89INS1_16FlashAttnFwdSm80INS1_25CollectiveMainloopFwdSm80ILi8ELi1ELb1EN4cute5tupleIJNS5_1CILi128EEENS7_ILi64EEENS7_ILi256EEEEEELi256ENS_6half_tEfNS_4arch4Sm80ELb1ELb0ELb1ELb0ELb0ELb0ELb1ELb1EEENS1_21CollectiveEpilogueFwdINS6_IJS8_SA_S9_EEENS6_IJNS7_ILi1EEESI_SI_EEESC_SE_Li256ELb0ELb1ELb1ELb0EEENS1_30DynamicPersistentTileSchedulerILi256ELi256ELb1ELb1ELb0EEEEEEEEEvNT_6ParamsE,@"STO_CUDA_ENTRY STV_DEFAULT"
_ZN7cutlass13device_kernelIN5flash19enable_sm80_to_sm89INS1_16FlashAttnFwdSm80INS1_25CollectiveMainloopFwdSm80ILi8ELi1ELb1EN4cute5tupleIJNS5_1CILi128EEENS7_ILi64EEENS7_ILi256EEEEEELi256ENS_6half_tEfNS_4arch4Sm80ELb1ELb0ELb1ELb0ELb0ELb0ELb1ELb1EEENS1_21CollectiveEpilogueFwdINS6_IJS8_SA_S9_EEENS6_IJNS7_ILi1EEESI_SI_EEESC_SE_Li256ELb0ELb1ELb1ELb0EEENS1_30DynamicPersistentTileSchedulerILi256ELi256ELb1ELb1ELb0EEEEEEEEEvNT_6ParamsE:
[----:B------:R-:W-:Y:S01]  /*0000*/  LDC R1, c[0x0][0x28] ;  /* 0x00000a00ff017b82 */ /* 0x000fe20000000800 */
[----:B------:R-:W-:Y:S05]  /*0010*/  EXIT ;  /* 0x000000000000794d */ /* 0x000fea0003800000 */
.L_x_6:
        /* <DEDUP_REMOVED lines=14> */
.L_x_24:


//--------------------- .text._ZN7cutlass13device_kernelIN5flash19enable_sm80_to_sm89INS1_16FlashAttnFwdSm80INS1_25CollectiveMainloopFwdSm80ILi8ELi1ELb1EN4cute5tupleIJNS5_1CILi128EEENS7_ILi48EEENS7_ILi256EEEEEELi256ENS_6half_tEfNS_4arch4Sm80ELb1ELb0ELb1ELb1ELb0ELb0ELb1ELb1EEENS1_21CollectiveEpilogueFwdINS6_IJS8_SA_S9_EEENS6_IJNS7_ILi1EEESI_SI_EEESC_SE_Li256ELb1ELb1ELb1ELb0EEENS1_36VarlenDynamicPersistentTileSchedulerILi128ELi48ELi256ELi256ELb1ELb1ELb0ELb1ELb1ELb1EEEEEEEEEvNT_6ParamsE --------------------------
	.section	.text._ZN7cutlass13device_kernelIN5flash19enable_sm80_to_sm89INS1_16FlashAttnFwdSm80INS1_25CollectiveMainloopFwdSm80ILi8ELi1ELb1EN4cute5tupleIJNS5_1CILi128EEENS7_ILi48EEENS7_ILi256EEEEEELi256ENS_6half_tEfNS_4arch4Sm80ELb1ELb0ELb1ELb1ELb0ELb0ELb1ELb1EEENS1_21CollectiveEpilogueFwdINS6_IJS8_SA_S9_EEENS6_IJNS7_ILi1EEESI_SI_EEESC_SE_Li256ELb1ELb1ELb1ELb0EEENS1_36VarlenDynamicPersistentTileSchedulerILi128ELi48ELi256ELi256ELb1ELb1ELb0ELb1ELb1ELb1EEEEEEEEEvNT_6ParamsE,"ax",@progbits
	.align	128
.text._ZN7cutlass13device_kernelIN5flash19enable_sm80_to_sm89INS1_16FlashAttnFwdSm80INS1_25CollectiveMainloopFwdSm80ILi8ELi1ELb1EN4cute5tupleIJNS5_1CILi128EEENS7_ILi48EEENS7_ILi256EEEEEELi256ENS_6half_tEfNS_4arch4Sm80ELb1ELb0ELb1ELb1ELb0ELb0ELb1ELb1EEENS1_21CollectiveEpilogueFwdINS6_IJS8_SA_S9_EEENS6_IJNS7_ILi1EEESI_SI_EEESC_SE_Li256ELb1ELb1ELb1ELb0EEENS1_36VarlenDynamicPersistentTileSchedulerILi128ELi48ELi256ELi256ELb1ELb1ELb0ELb1ELb1ELb1EEEEEEEEEvNT_6ParamsE:
        .type           _ZN7cutlass13device_kernelIN5flash19enable_sm80_to_sm89INS1_16FlashAttnFwdSm80INS1_25CollectiveMainloopFwdSm80ILi8ELi1ELb1EN4cute5tupleIJNS5_1CILi128EEENS7_ILi48EEENS7_ILi256EEEEEELi256ENS_6half_tEfNS_4arch4Sm80ELb1ELb0ELb1ELb1ELb0ELb0ELb1ELb1EEENS1_21CollectiveEpilogueFwdINS6_IJS8_SA_S9_EEENS6_IJNS7_ILi1EEESI_SI_EEESC_SE_Li256ELb1ELb1ELb1ELb0EEENS1_36VarlenDynamicPersistentTileSchedulerILi128ELi48ELi256ELi256ELb1ELb1ELb0ELb1ELb1ELb1EEEEEEEEEvNT_6ParamsE,@function
        .size           _ZN7cutlass13device_kernelIN5flash19enable_sm80_to_sm89INS1_16FlashAttnFwdSm80INS1_25CollectiveMainloopFwdSm80ILi8ELi1ELb1EN4cute5tupleIJNS5_1CILi128EEENS7_ILi48EEENS7_ILi256EEEEEELi256ENS_6half_tEfNS_4arch4Sm80ELb1ELb0ELb1ELb1ELb0ELb0ELb1ELb1EEENS1_21CollectiveEpilogueFwdINS6_IJS8_SA_S9_EEENS6_IJNS7_ILi1EEESI_SI_EEESC_SE_Li256ELb1ELb1ELb1ELb0EEENS1_36VarlenDynamicPersistentTileSchedulerILi128ELi48ELi256ELi256ELb1ELb1ELb0ELb1ELb1ELb1EEEEEEEEEvNT_6ParamsE,(.L_x_25 - _ZN7cutlass13device_kernelIN5flash19enable_sm80_to_sm89INS1_16FlashAttnFwdSm80INS1_25CollectiveMainloopFwdSm80ILi8ELi1ELb1EN4cute5tupleIJNS5_1CILi128EEENS7_ILi48EEENS7_ILi256EEEEEELi256ENS_6half_tEfNS_4arch4Sm80ELb1ELb0ELb1ELb1ELb0ELb0ELb1ELb1EEENS1_21CollectiveEpilogueFwdINS6_IJS8_SA_S9_EEENS6_IJNS7_ILi1EEESI_SI_EEESC_SE_Li256ELb1ELb1ELb1ELb0EEENS1_36VarlenDynamicPersistentTileSchedulerILi128ELi48ELi256ELi256ELb1ELb1ELb0ELb1ELb1ELb1EEEEEEEEEvNT_6ParamsE)
        .other          _ZN7cutlass13device_kernelIN5flash19enable_sm80_to_sm89INS1_16FlashAttnFwdSm80INS1_25CollectiveMainloopFwdSm80ILi8ELi1ELb1EN4cute5tupleIJNS5_1CILi128EEENS7_ILi48EEENS7_ILi256EEEEEELi256ENS_6half_tEfNS_4arch4Sm80ELb1ELb0ELb1ELb1ELb0ELb0ELb1ELb1EEENS1_21CollectiveEpilogueFwdINS6_IJS8_SA_S9_EEENS6_IJNS7_ILi1EEESI_SI_EEESC_SE_Li256ELb1ELb1ELb1ELb0EEENS1_36VarlenDynamicPersistentTileSchedulerILi128ELi48ELi256ELi256ELb1ELb1ELb0ELb1ELb1ELb1EEEEEEEEEvNT_6ParamsE,@"STO_CUDA_ENTRY STV_DEFAULT"
_ZN7cutlass13device_kernelIN5flash19enable_sm80_to_sm89INS1_16FlashAttnFwdSm80INS1_25CollectiveMainloopFwdSm80ILi8ELi1ELb1EN4cute5tupleIJNS5_1CILi128EEENS7_ILi48EEENS7_ILi256EEEEEELi256ENS_6half_tEfNS_4arch4Sm80ELb1ELb0ELb1ELb1ELb0ELb0ELb1ELb1EEENS1_21CollectiveEpilogueFwdINS6_IJS8_SA_S9_EEENS6_IJNS7_ILi1EEESI_SI_EEESC_SE_Li256ELb1ELb1ELb1ELb0EEENS1_36VarlenDynamicPersistentTileSchedulerILi128ELi48ELi256ELi256ELb1ELb1ELb0ELb1ELb1ELb1EEEEEEEEEvNT_6ParamsE:
[----:B------:R-:W-:Y:S01]  /*0000*/  LDC R1, c[0x0][0x28] ;  /* 0x00000a00ff017b82 */ /* 0x000fe20000000800 */
[----:B------:R-:W-:Y:S05]  /*0010*/  EXIT ;  /* 0x000000000000794d */ /* 0x000fea0003800000 */
.L_x_7:
        /* <DEDUP_REMOVED lines=14> */
.L_x_25:


//--------------------- .text._ZN7cutlass13device_kernelIN5flash19enable_sm80_to_sm89INS1_16FlashAttnFwdSm80INS1_25CollectiveMainloopFwdSm80ILi8ELi1ELb0EN4cute5tupleIJNS5_1CILi128EEENS7_ILi32EEENS7_ILi256EEEEEELi256ENS_6half_tEfNS_4arch4Sm80ELb1ELb0ELb1ELb1ELb0ELb1ELb1ELb1EEENS1_21CollectiveEpilogueFwdINS6_IJS8_SA_S9_EEENS6_IJNS7_ILi1EEESI_SI_EEESC_SE_Li256ELb1ELb1ELb1ELb0EEENS1_36VarlenDynamicPersistentTileSchedulerILi128ELi32ELi256ELi256ELb1ELb1ELb0ELb1ELb1ELb1EEEEEEEEEvNT_6ParamsE --------------------------
	.section	.text._ZN7cutlass13device_kernelIN5flash19enable_sm80_to_sm89INS1_16FlashAttnFwdSm80INS1_25CollectiveMainloopFwdSm80ILi8ELi1ELb0EN4cute5tupleIJNS5_1CILi128EEENS7_ILi32EEENS7_ILi256EEEEEELi256ENS_6half_tEfNS_4arch4Sm80ELb1ELb0ELb1ELb1ELb0ELb1ELb1ELb1EEENS1_21CollectiveEpilogueFwdINS6_IJS8_SA_S9_EEENS6_IJNS7_ILi1EEESI_SI_EEESC_SE_Li256ELb1ELb1ELb1ELb0EEENS1_36VarlenDynamicPersistentTileSchedulerILi128ELi32ELi256ELi256ELb1ELb1ELb0ELb1ELb1ELb1EEEEEEEEEvNT_6ParamsE,"ax",@progbits
	.align	128
.text._ZN7cutlass13device_kernelIN5flash19enable_sm80_to_sm89INS1_16FlashAttnFwdSm80INS1_25CollectiveMainloopFwdSm80ILi8ELi1ELb0EN4cute5tupleIJNS5_1CILi128EEENS7_ILi32EEENS7_ILi256EEEEEELi256ENS_6half_tEfNS_4arch4Sm80ELb1ELb0ELb1ELb1ELb0ELb1ELb1ELb1EEENS1_21CollectiveEpilogueFwdINS6_IJS8_SA_S9_EEENS6_IJNS7_ILi1EEESI_SI_EEESC_SE_Li256ELb1ELb1ELb1ELb0EEENS1_36VarlenDynamicPersistentTileSchedulerILi128ELi32ELi256ELi256ELb1ELb1ELb0ELb1ELb1ELb1EEEEEEEEEvNT_6ParamsE:
        .type           _ZN7cutlass13device_kernelIN5flash19enable_sm80_to_sm89INS1_16FlashAttnFwdSm80INS1_25CollectiveMainloopFwdSm80ILi8ELi1ELb0EN4cute5tupleIJNS5_1CILi128EEENS7_ILi32EEENS7_ILi256EEEEEELi256ENS_6half_tEfNS_4arch4Sm80ELb1ELb0ELb1ELb1ELb0ELb1ELb1ELb1EEENS1_21CollectiveEpilogueFwdINS6_IJS8_SA_S9_EEENS6_IJNS7_ILi1EEESI_SI_EEESC_SE_Li256ELb1ELb1ELb1ELb0EEENS1_36VarlenDynamicPersistentTileSchedulerILi128ELi32ELi256ELi256ELb1ELb1ELb0ELb1ELb1ELb1EEEEEEEEEvNT_6ParamsE,@function
        .size           _ZN7cutlass13device_kernelIN5flash19enable_sm80_to_sm89INS1_16FlashAttnFwdSm80INS1_25CollectiveMainloopFwdSm80ILi8ELi1ELb0EN4cute5tupleIJNS5_1CILi128EEENS7_ILi32EEENS7_ILi256EEEEEELi256ENS_6half_tEfNS_4arch4Sm80ELb1ELb0ELb1ELb1ELb0ELb1ELb1ELb1EEENS1_21CollectiveEpilogueFwdINS6_IJS8_SA_S9_EEENS6_IJNS7_ILi1EEESI_SI_EEESC_SE_Li256ELb1ELb1ELb1ELb0EEENS1_36VarlenDynamicPersistentTileSchedulerILi128ELi32ELi256ELi256ELb1ELb1ELb0ELb1ELb1ELb1EEEEEEEEEvNT_6ParamsE,(.L_x_26 - _ZN7cutlass13device_kernelIN5flash19enable_sm80_to_sm89INS1_16FlashAttnFwdSm80INS1_25CollectiveMainloopFwdSm80ILi8ELi1ELb0EN4cute5tupleIJNS5_1CILi128EEENS7_ILi32EEENS7_ILi256EEEEEELi256ENS_6half_tEfNS_4arch4Sm80ELb1ELb0ELb1ELb1ELb0ELb1ELb1ELb1EEENS1_21CollectiveEpilogueFwdINS6_IJS8_SA_S9_EEENS6_IJNS7_ILi1EEESI_SI_EEESC_SE_Li256ELb1ELb1ELb1ELb0EEENS1_36VarlenDynamicPersistentTileSchedulerILi128ELi32ELi256ELi256ELb1ELb1ELb0ELb1ELb1ELb1EEEEEEEEEvNT_6ParamsE)
        .other          _ZN7cutlass13device_kernelIN5flash19enable_sm80_to_sm89INS1_16FlashAttnFwdSm80INS1_25CollectiveMainloopFwdSm80ILi8ELi1ELb0EN4cute5tupleIJNS5_1CILi128EEENS7_ILi32EEENS7_ILi256EEEEEELi256ENS_6half_tEfNS_4arch4Sm80ELb1ELb0ELb1ELb1ELb0ELb1ELb1ELb1EEENS1_21CollectiveEpilogueFwdINS6_IJS8_SA_S9_EEENS6_IJNS7_ILi1EEESI_SI_EEESC_SE_Li256ELb1ELb1ELb1ELb0EEENS1_36VarlenDynamicPersistentTileSchedulerILi128ELi32ELi256ELi256ELb1ELb1ELb0ELb1ELb1ELb1EEEEEEEEEvNT_6ParamsE,@"STO_CUDA_ENTRY STV_DEFAULT"
_ZN7cutlass13device_kernelIN5flash19enable_sm80_to_sm89INS1_16FlashAttnFwdSm80INS1_25CollectiveMainloopFwdSm80ILi8ELi1ELb0EN4cute5tupleIJNS5_1CILi128EEENS7_ILi32EEENS7_ILi256EEEEEELi256ENS_6half_tEfNS_4arch4Sm80ELb1ELb0ELb1ELb1ELb0ELb1ELb1ELb1EEENS1_21CollectiveEpilogueFwdINS6_IJS8_SA_S9_EEENS6_IJNS7_ILi1EEESI_SI_EEESC_SE_Li256ELb1ELb1ELb1ELb0EEENS1_36VarlenDynamicPersistentTileSchedulerILi128ELi32ELi256ELi256ELb1ELb1ELb0ELb1ELb1ELb1EEEEEEEEEvNT_6ParamsE:
[----:B------:R-:W-:Y:S01]  /*0000*/  LDC R1, c[0x0][0x28] ;  /* 0x00000a00ff017b82 */ /* 0x000fe20000000800 */
[----:B------:R-:W-:Y:S05]  /*0010*/  EXIT ;  /* 0x000000000000794d */ /* 0x000fea0003800000 */
.L_x_8:
        /* <DEDUP_REMOVED lines=14> */
.L_x_26:


//--------------------- .text._ZN7cutlass13device_kernelIN5flash19enable_sm80_to_sm89INS1_16FlashAttnFwdSm80INS1_25CollectiveMainloopFwdSm80ILi8ELi1ELb0EN4cute5tupleIJNS5_1CILi128EEENS7_ILi96EEENS7_ILi256EEEEEELi256ENS_6half_tEfNS_4arch4Sm80ELb0ELb0ELb1ELb0ELb0ELb0ELb1ELb1EEENS1_21CollectiveEpilogueFwdINS6_IJS8_SA_S9_EEENS6_IJNS7_ILi1EEESI_SI_EEESC_SE_Li256ELb0ELb1ELb1ELb0EEENS1_19SingleTileSchedulerILb0ELb1ELb1ELi128EEEEEEEEEvNT_6ParamsE --------------------------
	.section	.text._ZN7cutlass13device_kernelIN5flash19enable_sm80_to_sm89INS1_16FlashAttnFwdSm80INS1_25CollectiveMainloopFwdSm80ILi8ELi1ELb0EN4cute5tupleIJNS5_1CILi128EEENS7_ILi96EEENS7_ILi256EEEEEELi256ENS_6half_tEfNS_4arch4Sm80ELb0ELb0ELb1ELb0ELb0ELb0ELb1ELb1EEENS1_21CollectiveEpilogueFwdINS6_IJS8_SA_S9_EEENS6_IJNS7_ILi1EEESI_SI_EEESC_SE_Li256ELb0ELb1ELb1ELb0EEENS1_19SingleTileSchedulerILb0ELb1ELb1ELi128EEEEEEEEEvNT_6ParamsE,"ax",@progbits
	.align	128
.text._ZN7cutlass13device_kernelIN5flash19enable_sm80_to_sm89INS1_16FlashAttnFwdSm80INS1_25CollectiveMainloopFwdSm80ILi8ELi1ELb0EN4cute5tupleIJNS5_1CILi128EEENS7_ILi96EEENS7_ILi256EEEEEELi256ENS_6half_tEfNS_4arch4Sm80ELb0ELb0ELb1ELb0ELb0ELb0ELb1ELb1EEENS1_21CollectiveEpilogueFwdINS6_IJS8_SA_S9_EEENS6_IJNS7_ILi1EEESI_SI_EEESC_SE_Li256ELb0ELb1ELb1ELb0EEENS1_19SingleTileSchedulerILb0ELb1ELb1ELi128EEEEEEEEEvNT_6ParamsE:
        .type           _ZN7cutlass13device_kernelIN5flash19enable_sm80_to_sm89INS1_16FlashAttnFwdSm80INS1_25CollectiveMainloopFwdSm80ILi8ELi1ELb0EN4cute5tupleIJNS5_1CILi128EEENS7_ILi96EEENS7_ILi256EEEEEELi256ENS_6half_tEfNS_4arch4Sm80ELb0ELb0ELb1ELb0ELb0ELb0ELb1ELb1EEENS1_21CollectiveEpilogueFwdINS6_IJS8_SA_S9_EEENS6_IJNS7_ILi1EEESI_SI_EEESC_SE_Li256ELb0ELb1ELb1ELb0EEENS1_19SingleTileSchedulerILb0ELb1ELb1ELi128EEEEEEEEEvNT_6ParamsE,@function
        .size           _ZN7cutlass13device_kernelIN5flash19enable_sm80_to_sm89INS1_16FlashAttnFwdSm80INS1_25CollectiveMainloopFwdSm80ILi8ELi1ELb0EN4cute5tupleIJNS5_1CILi128EEENS7_ILi96EEENS7_ILi256EEEEEELi256ENS_6half_tEfNS_4arch4Sm80ELb0ELb0ELb1ELb0ELb0ELb0ELb1ELb1EEENS1_21CollectiveEpilogueFwdINS6_IJS8_SA_S9_EEENS6_IJNS7_ILi1EEESI_SI_EEESC_SE_Li256ELb0ELb1ELb1ELb0EEENS1_19SingleTileSchedulerILb0ELb1ELb1ELi128EEEEEEEEEvNT_6ParamsE,(.L_x_27 - _ZN7cutlass13device_kernelIN5flash19enable_sm80_to_sm89INS1_16FlashAttnFwdSm80INS1_25CollectiveMainloopFwdSm80ILi8ELi1ELb0EN4cute5tupleIJNS5_1CILi128EEENS7_ILi96EEENS7_ILi256EEEEEELi256ENS_6half_tEfNS_4arch4Sm80ELb0ELb0ELb1ELb0ELb0ELb0ELb1ELb1EEENS1_21CollectiveEpilogueFwdINS6_IJS8_SA_S9_EEENS6_IJNS7_ILi1EEESI_SI_EEESC_SE_Li256ELb0ELb1ELb1ELb0EEENS1_19SingleTileSchedulerILb0ELb1ELb1ELi128EEEEEEEEEvNT_6ParamsE)
        .other          _ZN7cutlass13device_kernelIN5flash19enable_sm80_to_sm89INS1_16FlashAttnFwdSm80INS1_25CollectiveMainloopFwdSm80ILi8ELi1ELb0EN4cute5tupleIJNS5_1CILi128EEENS7_ILi96EEENS7_ILi256EEEEEELi256ENS_6half_tEfNS_4arch4Sm80ELb0ELb0ELb1ELb0ELb0ELb0ELb1ELb1EEENS1_21CollectiveEpilogueFwdINS6_IJS8_SA_S9_EEENS6_IJNS7_ILi1EEESI_SI_EEESC_SE_Li256ELb0ELb1ELb1ELb0EEENS1_19SingleTileSchedulerILb0ELb1ELb1ELi128EEEEEEEEEvNT_6ParamsE,@"STO_CUDA_ENTRY STV_DEFAULT"
_ZN7cutlass13device_kernelIN5flash19enable_sm80_to_sm89INS1_16FlashAttnFwdSm80INS1_25CollectiveMainloopFwdSm80ILi8ELi1ELb0EN4cute5tupleIJNS5_1CILi128EEENS7_ILi96EEENS7_ILi256EEEEEELi256ENS_6half_tEfNS_4arch4Sm80ELb0ELb0ELb1ELb0ELb0ELb0ELb1ELb1EEENS1_21CollectiveEpilogueFwdINS6_IJS8_SA_S9_EEENS6_IJNS7_ILi1EEESI_SI_EEESC_SE_Li256ELb0ELb1ELb1ELb0EEENS1_19SingleTileSchedulerILb0ELb1ELb1ELi128EEEEEEEEEvNT_6ParamsE:
[----:B------:R-:W-:Y:S01]  /*0000*/  LDC R1, c[0x0][0x28] ;  /* 0x00000a00ff017b82 */ /* 0x000fe20000000800 */
[----:B------:R-:W-:Y:S05]  /*0010*/  EXIT ;  /* 0x000000000000794d */ /* 0x000fea0003800000 */
.L_x_9:
        /* <DEDUP_REMOVED lines=14> */
.L_x_27:


//--------------------- .text._ZN7cutlass13device_kernelIN5flash19enable_sm80_to_sm89INS1_16FlashAttnFwdSm80INS1_25CollectiveMainloopFwdSm80ILi8ELi1ELb0EN4cute5tupleIJNS5_1CILi128EEENS7_ILi64EEENS7_ILi256EEEEEELi256ENS_6half_tEfNS_4arch4Sm80ELb0ELb0ELb1ELb1ELb0ELb0ELb1ELb1EEENS1_21CollectiveEpilogueFwdINS6_IJS8_SA_S9_EEENS6_IJNS7_ILi1EEESI_SI_EEESC_SE_Li256ELb1ELb1ELb1ELb0EEENS1_36VarlenDynamicPersistentTileSchedulerILi128ELi64ELi256ELi256ELb1ELb1ELb0ELb0ELb1ELb1EEEEEEEEEvNT_6ParamsE --------------------------
	.section	.text._ZN7cutlass13device_kernelIN5flash19enable_sm80_to_sm89INS1_16FlashAttnFwdSm80INS1_25CollectiveMainloopFwdSm80ILi8ELi1ELb0EN4cute5tupleIJNS5_1CILi128EEENS7_ILi64EEENS7_ILi256EEEEEELi256ENS_6half_tEfNS_4arch4Sm80ELb0ELb0ELb1ELb1ELb0ELb0ELb1ELb1EEENS1_21CollectiveEpilogueFwdINS6_IJS8_SA_S9_EEENS6_IJNS7_ILi1EEESI_SI_EEESC_SE_Li256ELb1ELb1ELb1ELb0EEENS1_36VarlenDynamicPersistentTileSchedulerILi128ELi64ELi256ELi256ELb1ELb1ELb0ELb0ELb1ELb1EEEEEEEEEvNT_6ParamsE,"ax",@progbits
	.align	128
.text._ZN7cutlass13device_kernelIN5flash19enable_sm80_to_sm89INS1_16FlashAttnFwdSm80INS1_25CollectiveMainloopFwdSm80ILi8ELi1ELb0EN4cute5tupleIJNS5_1CILi128EEENS7_ILi64EEENS7_ILi256EEEEEELi256ENS_6half_tEfNS_4arch4Sm80ELb0ELb0ELb1ELb1ELb0ELb0ELb1ELb1EEENS1_21CollectiveEpilogueFwdINS6_IJS8_SA_S9_EEENS6_IJNS7_ILi1EEESI_SI_EEESC_SE_Li256ELb1ELb1ELb1ELb0EEENS1_36VarlenDynamicPersistentTileSchedulerILi128ELi64ELi256ELi256ELb1ELb1ELb0ELb0ELb1ELb1EEEEEEEEEvNT_6ParamsE:
        .type           _ZN7cutlass13device_kernelIN5flash19enable_sm80_to_sm89INS1_16FlashAttnFwdSm80INS1_25CollectiveMainloopFwdSm80ILi8ELi1ELb0EN4cute5tupleIJNS5_1CILi128EEENS7_ILi64EEENS7_ILi256EEEEEELi256ENS_6half_tEfNS_4arch4Sm80ELb0ELb0ELb1ELb1ELb0ELb0ELb1ELb1EEENS1_21CollectiveEpilogueFwdINS6_IJS8_SA_S9_EEENS6_IJNS7_ILi1EEESI_SI_EEESC_SE_Li256ELb1ELb1ELb1ELb0EEENS1_36VarlenDynamicPersistentTileSchedulerILi128ELi64ELi256ELi256ELb1ELb1ELb0ELb0ELb1ELb1EEEEEEEEEvNT_6ParamsE,@function
        .size           _ZN7cutlass13device_kernelIN5flash19enable_sm80_to_sm89INS1_16FlashAttnFwdSm80INS1_25CollectiveMainloopFwdSm80ILi8ELi1ELb0EN4cute5tupleIJNS5_1CILi128EEENS7_ILi64EEENS7_ILi256EEEEEELi256ENS_6half_tEfNS_4arch4Sm80ELb0ELb0ELb1ELb1ELb0ELb0ELb1ELb1EEENS1_21CollectiveEpilogueFwdINS6_IJS8_SA_S9_EEENS6_IJNS7_ILi1EEESI_SI_EEESC_SE_Li256ELb1ELb1ELb1ELb0EEENS1_36VarlenDynamicPersistentTileSchedulerILi128ELi64ELi256ELi256ELb1ELb1ELb0ELb0ELb1ELb1EEEEEEEEEvNT_6ParamsE,(.L_x_28 - _ZN7cutlass13device_kernelIN5flash19enable_sm80_to_sm89INS1_16FlashAttnFwdSm80INS1_25CollectiveMainloopFwdSm80ILi8ELi1ELb0EN4cute5tupleIJNS5_1CILi128EEENS7_ILi64EEENS7_ILi256EEEEEELi256ENS_6half_tEfNS_4arch4Sm80ELb0ELb0ELb1ELb1ELb0ELb0ELb1ELb1EEENS1_21CollectiveEpilogueFwdINS6_IJS8_SA_S9_EEENS6_IJNS7_ILi1EEESI_SI_EEESC_SE_Li256ELb1ELb1ELb1ELb0EEENS1_36VarlenDynamicPersistentTileSchedulerILi128ELi64ELi256ELi256ELb1ELb1ELb0ELb0ELb1ELb1EEEEEEEEEvNT_6ParamsE)
        .other          _ZN7cutlass13device_kernelIN5flash19enable_sm80_to_sm89INS1_16FlashAttnFwdSm80INS1_25CollectiveMainloopFwdSm80ILi8ELi1ELb0EN4cute5tupleIJNS5_1CILi128EEENS7_ILi64EEENS7_ILi256EEEEEELi256ENS_6half_tEfNS_4arch4Sm80ELb0ELb0ELb1ELb1ELb0ELb0ELb1ELb1EEENS1_21CollectiveEpilogueFwdINS6_IJS8_SA_S9_EEENS6_IJNS7_ILi1EEESI_SI_EEESC_SE_Li256ELb1ELb1ELb1ELb0EEENS1_36VarlenDynamicPersistentTileSchedulerILi128ELi64ELi256ELi256ELb1ELb1ELb0ELb0ELb1ELb1EEEEEEEEEvNT_6ParamsE,@"STO_CUDA_ENTRY STV_DEFAULT"
_ZN7cutlass13device_kernelIN5flash19enable_sm80_to_sm89INS1_16FlashAttnFwdSm80INS1_25CollectiveMainloopFwdSm80ILi8ELi1ELb0EN4cute5tupleIJNS5_1CILi128EEENS7_ILi64EEENS7_ILi256EEEEEELi256ENS_6half_tEfNS_4arch4Sm80ELb0ELb0ELb1ELb1ELb0ELb0ELb1ELb1EEENS1_21CollectiveEpilogueFwdINS6_IJS8_SA_S9_EEENS6_IJNS7_ILi1EEESI_SI_EEESC_SE_Li256ELb1ELb1ELb1ELb0EEENS1_36VarlenDynamicPersistentTileSchedulerILi128ELi64ELi256ELi256ELb1ELb1ELb0ELb0ELb1ELb1EEEEEEEEEvNT_6ParamsE:
[----:B------:R-:W-:Y:S01]  /*0000*/  LDC R1, c[0x0][0x28] ;  /* 0x00000a00ff017b82 */ /* 0x000fe20000000800 */
[----:B------:R-:W-:Y:S05]  /*0010*/  EXIT ;  /* 0x000000000000794d */ /* 0x000fea0003800000 */
.L_x_10:
        /* <DEDUP_REMOVED lines=14> */
.L_x_28:


//--------------------- .text._ZN7cutlass13device_kernelIN5flash19enable_sm80_to_sm89INS1_16FlashAttnFwdSm80INS1_25CollectiveMainloopFwdSm80ILi8ELi1ELb0EN4cute5tupleIJNS5_1CILi128EEENS7_ILi48EEENS7_ILi256EEEEEELi256ENS_6half_tEfNS_4arch4Sm80ELb0ELb0ELb1ELb1ELb0ELb1ELb1ELb1EEENS1_21CollectiveEpilogueFwdINS6_IJS8_SA_S9_EEENS6_IJNS7_ILi1EEESI_SI_EEESC_SE_Li256ELb1ELb1ELb1ELb0EEENS1_36VarlenDynamicPersistentTileSchedulerILi128ELi48ELi256ELi256ELb1ELb1ELb0ELb0ELb1ELb1EEEEEEEEEvNT_6ParamsE --------------------------
	.section	.text._ZN7cutlass13device_kernelIN5flash19enable_sm80_to_sm89INS1_16FlashAttnFwdSm80INS1_25CollectiveMainloopFwdSm80ILi8ELi1ELb0EN4cute5tupleIJNS5_1CILi128EEENS7_ILi48EEENS7_ILi256EEEEEELi256ENS_6half_tEfNS_4arch4Sm80ELb0ELb0ELb1ELb1ELb0ELb1ELb1ELb1EEENS1_21CollectiveEpilogueFwdINS6_IJS8_SA_S9_EEENS6_IJNS7_ILi1EEESI_SI_EEESC_SE_Li256ELb1ELb1ELb1ELb0EEENS1_36VarlenDynamicPersistentTileSchedulerILi128ELi48ELi256ELi256ELb1ELb1ELb0ELb0ELb1ELb1EEEEEEEEEvNT_6ParamsE,"ax",@progbits
	.align	128
.text._ZN7cutlass13device_kernelIN5flash19enable_sm80_to_sm89INS1_16FlashAttnFwdSm80INS1_25CollectiveMainloopFwdSm80ILi8ELi1ELb0EN4cute5tupleIJNS5_1CILi128EEENS7_ILi48EEENS7_ILi256EEEEEELi256ENS_6half_tEfNS_4arch4Sm80ELb0ELb0ELb1ELb1ELb0ELb1ELb1ELb1EEENS1_21CollectiveEpilogueFwdINS6_IJS8_SA_S9_EEENS6_IJNS7_ILi1EEESI_SI_EEESC_SE_Li256ELb1ELb1ELb1ELb0EEENS1_36VarlenDynamicPersistentTileSchedulerILi128ELi48ELi256ELi256ELb1ELb1ELb0ELb0ELb1ELb1EEEEEEEEEvNT_6ParamsE:
        .type           _ZN7cutlass13device_kernelIN5flash19enable_sm80_to_sm89INS1_16FlashAttnFwdSm80INS1_25CollectiveMainloopFwdSm80ILi8ELi1ELb0EN4cute5tupleIJNS5_1CILi128EEENS7_ILi48EEENS7_ILi256EEEEEELi256ENS_6half_tEfNS_4arch4Sm80ELb0ELb0ELb1ELb1ELb0ELb1ELb1ELb1EEENS1_21CollectiveEpilogueFwdINS6_IJS8_SA_S9_EEENS6_IJNS7_ILi1EEESI_SI_EEESC_SE_Li256ELb1ELb1ELb1ELb0EEENS1_36VarlenDynamicPersistentTileSchedulerILi128ELi48ELi256ELi256ELb1ELb1ELb0ELb0ELb1ELb1EEEEEEEEEvNT_6ParamsE,@function
        .size           _ZN7cutlass13device_kernelIN5flash19enable_sm80_to_sm89INS1_16FlashAttnFwdSm80INS1_25CollectiveMainloopFwdSm80ILi8ELi1ELb0EN4cute5tupleIJNS5_1CILi128EEENS7_ILi48EEENS7_ILi256EEEEEELi256ENS_6half_tEfNS_4arch4Sm80ELb0ELb0ELb1ELb1ELb0ELb1ELb1ELb1EEENS1_21CollectiveEpilogueFwdINS6_IJS8_SA_S9_EEENS6_IJNS7_ILi1EEESI_SI_EEESC_SE_Li256ELb1ELb1ELb1ELb0EEENS1_36VarlenDynamicPersistentTileSchedulerILi128ELi48ELi256ELi256ELb1ELb1ELb0ELb0ELb1ELb1EEEEEEEEEvNT_6ParamsE,(.L_x_29 - _ZN7cutlass13device_kernelIN5flash19enable_sm80_to_sm89INS1_16FlashAttnFwdSm80INS1_25CollectiveMainloopFwdSm80ILi8ELi1ELb0EN4cute5tupleIJNS5_1CILi128EEENS7_ILi48EEENS7_ILi256EEEEEELi256ENS_6half_tEfNS_4arch4Sm80ELb0ELb0ELb1ELb1ELb0ELb1ELb1ELb1EEENS1_21CollectiveEpilogueFwdINS6_IJS8_SA_S9_EEENS6_IJNS7_ILi1EEESI_SI_EEESC_SE_Li256ELb1ELb1ELb1ELb0EEENS1_36VarlenDynamicPersistentTileSchedulerILi128ELi48ELi256ELi256ELb1ELb1ELb0ELb0ELb1ELb1EEEEEEEEEvNT_6ParamsE)
        .other          _ZN7cutlass13device_kernelIN5flash19enable_sm80_to_sm89INS1_16FlashAttnFwdSm80INS1_25CollectiveMainloopFwdSm80ILi8ELi1ELb0EN4cute5tupleIJNS5_1CILi128EEENS7_ILi48EEENS7_ILi256EEEEEELi256ENS_6half_tEfNS_4arch4Sm80ELb0ELb0ELb1ELb1ELb0ELb1ELb1ELb1EEENS1_21CollectiveEpilogueFwdINS6_IJS8_SA_S9_EEENS6_IJNS7_ILi1EEESI_SI_EEESC_SE_Li256ELb1ELb1ELb1ELb0EEENS1_36VarlenDynamicPersistentTileSchedulerILi128ELi48ELi256ELi256ELb1ELb1ELb0ELb0ELb1ELb1EEEEEEEEEvNT_6ParamsE,@"STO_CUDA_ENTRY STV_DEFAULT"
_ZN7cutlass13device_kernelIN5flash19enable_sm80_to_sm89INS1_16FlashAttnFwdSm80INS1_25CollectiveMainloopFwdSm80ILi8ELi1ELb0EN4cute5tupleIJNS5_1CILi128EEENS7_ILi48EEENS7_ILi256EEEEEELi256ENS_6half_tEfNS_4arch4Sm80ELb0ELb0ELb1ELb1ELb0ELb1ELb1ELb1EEENS1_21CollectiveEpilogueFwdINS6_IJS8_SA_S9_EEENS6_IJNS7_ILi1EEESI_SI_EEESC_SE_Li256ELb1ELb1ELb1ELb0EEENS1_36VarlenDynamicPersistentTileSchedulerILi128ELi48ELi256ELi256ELb1ELb1ELb0ELb0ELb1ELb1EEEEEEEEEvNT_6ParamsE:
[----:B------:R-:W-:Y:S01]  /*0000*/  LDC R1, c[0x0][0x28] ;  /* 0x00000a00ff017b82 */ /* 0x000fe20000000800 */
[----:B------:R-:W-:Y:S05]  /*0010*/  EXIT ;  /* 0x000000000000794d */ /* 0x000fea0003800000 */
.L_x_11:
        /* <DEDUP_REMOVED lines=14> */
.L_x_29:


//--------------------- .text._ZN7cutlass13device_kernelIN5flash19enable_sm80_to_sm89INS1_16FlashAttnFwdSm80INS1_25CollectiveMainloopFwdSm80ILi8ELi1ELb0EN4cute5tupleIJNS5_1CILi128EEENS7_ILi64EEENS7_ILi256EEEEEELi256ENS_6half_tEfNS_4arch4Sm80ELb0ELb1ELb1ELb0ELb0ELb0ELb1ELb1EEENS1_21CollectiveEpilogueFwdINS6_IJS8_SA_S9_EEENS6_IJNS7_ILi1EEESI_SI_EEESC_SE_Li256ELb0ELb1ELb1ELb0EEENS1_19SingleTileSchedulerILb0ELb1ELb1ELi128EEEEEEEEEvNT_6ParamsE --------------------------
	.section	.text._ZN7cutlass13device_kernelIN5flash19enable_sm80_to_sm89INS1_16FlashAttnFwdSm80INS1_25CollectiveMainloopFwdSm80ILi8ELi1ELb0EN4cute5tupleIJNS5_1CILi128EEENS7_ILi64EEENS7_ILi256EEEEEELi256ENS_6half_tEfNS_4arch4Sm80ELb0ELb1ELb1ELb0ELb0ELb0ELb1ELb1EEENS1_21CollectiveEpilogueFwdINS6_IJS8_SA_S9_EEENS6_IJNS7_ILi1EEESI_SI_EEESC_SE_Li256ELb0ELb1ELb1ELb0EEENS1_19SingleTileSchedulerILb0ELb1ELb1ELi128EEEEEEEEEvNT_6ParamsE,"ax",@progbits
	.align	128
.text._ZN7cutlass13device_kernelIN5flash19enable_sm80_to_sm89INS1_16FlashAttnFwdSm80INS1_25CollectiveMainloopFwdSm80ILi8ELi1ELb0EN4cute5tupleIJNS5_1CILi128EEENS7_ILi64EEENS7_ILi256EEEEEELi256ENS_6half_tEfNS_4arch4Sm80ELb0ELb1ELb1ELb0ELb0ELb0ELb1ELb1EEENS1_21CollectiveEpilogueFwdINS6_IJS8_SA_S9_EEENS6_IJNS7_ILi1EEESI_SI_EEESC_SE_Li256ELb0ELb1ELb1ELb0EEENS1_19SingleTileSchedulerILb0ELb1ELb1ELi128EEEEEEEEEvNT_6ParamsE:
        .type           _ZN7cutlass13device_kernelIN5flash19enable_sm80_to_sm89INS1_16FlashAttnFwdSm80INS1_25CollectiveMainloopFwdSm80ILi8ELi1ELb0EN4cute5tupleIJNS5_1CILi128EEENS7_ILi64EEENS7_ILi256EEEEEELi256ENS_6half_tEfNS_4arch4Sm80ELb0ELb1ELb1ELb0ELb0ELb0ELb1ELb1EEENS1_21CollectiveEpilogueFwdINS6_IJS8_SA_S9_EEENS6_IJNS7_ILi1EEESI_SI_EEESC_SE_Li256ELb0ELb1ELb1ELb0EEENS1_19SingleTileSchedulerILb0ELb1ELb1ELi128EEEEEEEEEvNT_6ParamsE,@function
        .size           _ZN7cutlass13device_kernelIN5flash19enable_sm80_to_sm89INS1_16FlashAttnFwdSm80INS1_25CollectiveMainloopFwdSm80ILi8ELi1ELb0EN4cute5tupleIJNS5_1CILi128EEENS7_ILi64EEENS7_ILi256EEEEEELi256ENS_6half_tEfNS_4arch4Sm80ELb0ELb1ELb1ELb0ELb0ELb0ELb1ELb1EEENS1_21CollectiveEpilogueFwdINS6_IJS8_SA_S9_EEENS6_IJNS7_ILi1EEESI_SI_EEESC_SE_Li256ELb0ELb1ELb1ELb0EEENS1_19SingleTileSchedulerILb0ELb1ELb1ELi128EEEEEEEEEvNT_6ParamsE,(.L_x_30 - _ZN7cutlass13device_kernelIN5flash19enable_sm80_to_sm89INS1_16FlashAttnFwdSm80INS1_25CollectiveMainloopFwdSm80ILi8ELi1ELb0EN4cute5tupleIJNS5_1CILi128EEENS7_ILi64EEENS7_ILi256EEEEEELi256ENS_6half_tEfNS_4arch4Sm80ELb0ELb1ELb1ELb0ELb0ELb0ELb1ELb1EEENS1_21CollectiveEpilogueFwdINS6_IJS8_SA_S9_EEENS6_IJNS7_ILi1EEESI_SI_EEESC_SE_Li256ELb0ELb1ELb1ELb0EEENS1_19SingleTileSchedulerILb0ELb1ELb1ELi128EEEEEEEEEvNT_6ParamsE)
        .other          _ZN7cutlass13device_kernelIN5flash19enable_sm80_to_sm89INS1_16FlashAttnFwdSm80INS1_25CollectiveMainloopFwdSm80ILi8ELi1ELb0EN4cute5tupleIJNS5_1CILi128EEENS7_ILi64EEENS7_ILi256EEEEEELi256ENS_6half_tEfNS_4arch4Sm80ELb0ELb1ELb1ELb0ELb0ELb0ELb1ELb1EEENS1_21CollectiveEpilogueFwdINS6_IJS8_SA_S9_EEENS6_IJNS7_ILi1EEESI_SI_EEESC_SE_Li256ELb0ELb1ELb1ELb0EEENS1_19SingleTileSchedulerILb0ELb1ELb1ELi128EEEEEEEEEvNT_6ParamsE,@"STO_CUDA_ENTRY STV_DEFAULT"
_ZN7cutlass13device_kernelIN5flash19enable_sm80_to_sm89INS1_16FlashAttnFwdSm80INS1_25CollectiveMainloopFwdSm80ILi8ELi1ELb0EN4cute5tupleIJNS5_1CILi128EEENS7_ILi64EEENS7_ILi256EEEEEELi256ENS_6half_tEfNS_4arch4Sm80ELb0ELb1ELb1ELb0ELb0ELb0ELb1ELb1EEENS1_21CollectiveEpilogueFwdINS6_IJS8_SA_S9_EEENS6_IJNS7_ILi1EEESI_SI_EEESC_SE_Li256ELb0ELb1ELb1ELb0EEENS1_19SingleTileSchedulerILb0ELb1ELb1ELi128EEEEEEEEEvNT_6ParamsE:
[----:B------:R-:W-:Y:S01]  /*0000*/  LDC R1, c[0x0][0x28] ;  /* 0x00000a00ff017b82 */ /* 0x000fe20000000800 */
[----:B------:R-:W-:Y:S05]  /*0010*/  EXIT ;  /* 0x000000000000794d */ /* 0x000fea0003800000 */
.L_x_12:
        /* <DEDUP_REMOVED lines=14> */
.L_x_30:


//--------------------- .text._ZN7cutlass13device_kernelIN5flash19enable_sm80_to_sm89INS1_16FlashAttnFwdSm80INS1_25CollectiveMainloopFwdSm80ILi8ELi1ELb0EN4cute5tupleIJNS5_1CILi128EEENS7_ILi64EEENS7_ILi256EEEEEELi256ENS_6half_tEfNS_4arch4Sm80ELb0ELb1ELb1ELb1ELb0ELb0ELb1ELb1EEENS1_21CollectiveEpilogueFwdINS6_IJS8_SA_S9_EEENS6_IJNS7_ILi1EEESI_SI_EEESC_SE_Li256ELb1ELb1ELb1ELb0EEENS1_36VarlenDynamicPersistentTileSchedulerILi128ELi64ELi256ELi256ELb1ELb1ELb0ELb1ELb0ELb1EEEEEEEEEvNT_6ParamsE --------------------------
	.section	.text._ZN7cutlass13device_kernelIN5flash19enable_sm80_to_sm89INS1_16FlashAttnFwdSm80INS1_25CollectiveMainloopFwdSm80ILi8ELi1ELb0EN4cute5tupleIJNS5_1CILi128EEENS7_ILi64EEENS7_ILi256EEEEEELi256ENS_6half_tEfNS_4arch4Sm80ELb0ELb1ELb1ELb1ELb0ELb0ELb1ELb1EEENS1_21CollectiveEpilogueFwdINS6_IJS8_SA_S9_EEENS6_IJNS7_ILi1EEESI_SI_EEESC_SE_Li256ELb1ELb1ELb1ELb0EEENS1_36VarlenDynamicPersistentTileSchedulerILi128ELi64ELi256ELi256ELb1ELb1ELb0ELb1ELb0ELb1EEEEEEEEEvNT_6ParamsE,"ax",@progbits
	.align	128
.text._ZN7cutlass13device_kernelIN5flash19enable_sm80_to_sm89INS1_16FlashAttnFwdSm80INS1_25CollectiveMainloopFwdSm80ILi8ELi1ELb0EN4cute5tupleIJNS5_1CILi128EEENS7_ILi64EEENS7_ILi256EEEEEELi256ENS_6half_tEfNS_4arch4Sm80ELb0ELb1ELb1ELb1ELb0ELb0ELb1ELb1EEENS1_21CollectiveEpilogueFwdINS6_IJS8_SA_S9_EEENS6_IJNS7_ILi1EEESI_SI_EEESC_SE_Li256ELb1ELb1ELb1ELb0EEENS1_36VarlenDynamicPersistentTileSchedulerILi128ELi64ELi256ELi256ELb1ELb1ELb0ELb1ELb0ELb1EEEEEEEEEvNT_6ParamsE:
        .type           _ZN7cutlass13device_kernelIN5flash19enable_sm80_to_sm89INS1_16FlashAttnFwdSm80INS1_25CollectiveMainloopFwdSm80ILi8ELi1ELb0EN4cute5tupleIJNS5_1CILi128EEENS7_ILi64EEENS7_ILi256EEEEEELi256ENS_6half_tEfNS_4arch4Sm80ELb0ELb1ELb1ELb1ELb0ELb0ELb1ELb1EEENS1_21CollectiveEpilogueFwdINS6_IJS8_SA_S9_EEENS6_IJNS7_ILi1EEESI_SI_EEESC_SE_Li256ELb1ELb1ELb1ELb0EEENS1_36VarlenDynamicPersistentTileSchedulerILi128ELi64ELi256ELi256ELb1ELb1ELb0ELb1ELb0ELb1EEEEEEEEEvNT_6ParamsE,@function
        .size           _ZN7cutlass13device_kernelIN5flash19enable_sm80_to_sm89INS1_16FlashAttnFwdSm80INS1_25CollectiveMainloopFwdSm80ILi8ELi1ELb0EN4cute5tupleIJNS5_1CILi128EEENS7_ILi64EEENS7_ILi256EEEEEELi256ENS_6half_tEfNS_4arch4Sm80ELb0ELb1ELb1ELb1ELb0ELb0ELb1ELb1EEENS1_21CollectiveEpilogueFwdINS6_IJS8_SA_S9_EEENS6_IJNS7_ILi1EEESI_SI_EEESC_SE_Li256ELb1ELb1ELb1ELb0EEENS1_36VarlenDynamicPersistentTileSchedulerILi128ELi64ELi256ELi256ELb1ELb1ELb0ELb1ELb0ELb1EEEEEEEEEvNT_6ParamsE,(.L_x_31 - _ZN7cutlass13device_kernelIN5flash19enable_sm80_to_sm89INS1_16FlashAttnFwdSm80INS1_25CollectiveMainloopFwdSm80ILi8ELi1ELb0EN4cute5tupleIJNS5_1CILi128EEENS7_ILi64EEENS7_ILi256EEEEEELi256ENS_6half_tEfNS_4arch4Sm80ELb0ELb1ELb1ELb1ELb0ELb0ELb1ELb1EEENS1_21CollectiveEpilogueFwdINS6_IJS8_SA_S9_EEENS6_IJNS7_ILi1EEESI_SI_EEESC_SE_Li256ELb1ELb1ELb1ELb0EEENS1_36VarlenDynamicPersistentTileSchedulerILi128ELi64ELi256ELi256ELb1ELb1ELb0ELb1ELb0ELb1EEEEEEEEEvNT_6ParamsE)
        .other          _ZN7cutlass13device_kernelIN5flash19enable_sm80_to_sm89INS1_16FlashAttnFwdSm80INS1_25CollectiveMainloopFwdSm80ILi8ELi1ELb0EN4cute5tupleIJNS5_1CILi128EEENS7_ILi64EEENS7_ILi256EEEEEELi256ENS_6half_tEfNS_4arch4Sm80ELb0ELb1ELb1ELb1ELb0ELb0ELb1ELb1EEENS1_21CollectiveEpilogueFwdINS6_IJS8_SA_S9_EEENS6_IJNS7_ILi1EEESI_SI_EEESC_SE_Li256ELb1ELb1ELb1ELb0EEENS1_36VarlenDynamicPersistentTileSchedulerILi128ELi64ELi256ELi256ELb1ELb1ELb0ELb1ELb0ELb1EEEEEEEEEvNT_6ParamsE,@"STO_CUDA_ENTRY STV_DEFAULT"
_ZN7cutlass13device_kernelIN5flash19enable_sm80_to_sm89INS1_16FlashAttnFwdSm80INS1_25CollectiveMainloopFwdSm80ILi8ELi1ELb0EN4cute5tupleIJNS5_1CILi128EEENS7_ILi64EEENS7_ILi256EEEEEELi256ENS_6half_tEfNS_4arch4Sm80ELb0ELb1ELb1ELb1ELb0ELb0ELb1ELb1EEENS1_21CollectiveEpilogueFwdINS6_IJS8_SA_S9_EEENS6_IJNS7_ILi1EEESI_SI_EEESC_SE_Li256ELb1ELb1ELb1ELb0EEENS1_36VarlenDynamicPersistentTileSchedulerILi128ELi64ELi256ELi256ELb1ELb1ELb0ELb1ELb0ELb1EEEEEEEEEvNT_6ParamsE:
[----:B------:R-:W-:Y:S01]  /*0000*/  LDC R1, c[0x0][0x28] ;  /* 0x00000a00ff017b82 */ /* 0x000fe20000000800 */
[----:B------:R-:W-:Y:S05]  /*0010*/  EXIT ;  /* 0x000000000000794d */ /* 0x000fea0003800000 */
.L_x_13:
        /* <DEDUP_REMOVED lines=14> */
.L_x_31:


//--------------------- .text._ZN7cutlass13device_kernelIN5flash19enable_sm80_to_sm89INS1_16FlashAttnFwdSm80INS1_25CollectiveMainloopFwdSm80ILi8ELi1ELb0EN4cute5tupleIJNS5_1CILi128EEENS7_ILi48EEENS7_ILi256EEEEEELi256ENS_6half_tEfNS_4arch4Sm80ELb0ELb1ELb1ELb1ELb0ELb1ELb1ELb1EEENS1_21CollectiveEpilogueFwdINS6_IJS8_SA_S9_EEENS6_IJNS7_ILi1EEESI_SI_EEESC_SE_Li256ELb1ELb1ELb1ELb0EEENS1_36VarlenDynamicPersistentTileSchedulerILi128ELi48ELi256ELi256ELb1ELb1ELb0ELb1ELb0ELb1EEEEEEEEEvNT_6ParamsE --------------------------
	.section	.text._ZN7cutlass13device_kernelIN5flash19enable_sm80_to_sm89INS1_16FlashAttnFwdSm80INS1_25CollectiveMainloopFwdSm80ILi8ELi1ELb0EN4cute5tupleIJNS5_1CILi128EEENS7_ILi48EEENS7_ILi256EEEEEELi256ENS_6half_tEfNS_4arch4Sm80ELb0ELb1ELb1ELb1ELb0ELb1ELb1ELb1EEENS1_21CollectiveEpilogueFwdINS6_IJS8_SA_S9_EEENS6_IJNS7_ILi1EEESI_SI_EEESC_SE_Li256ELb1ELb1ELb1ELb0EEENS1_36VarlenDynamicPersistentTileSchedulerILi128ELi48ELi256ELi256ELb1ELb1ELb0ELb1ELb0ELb1EEEEEEEEEvNT_6ParamsE,"ax",@progbits
	.align	128
.text._ZN7cutlass13device_kernelIN5flash19enable_sm80_to_sm89INS1_16FlashAttnFwdSm80INS1_25CollectiveMainloopFwdSm80ILi8ELi1ELb0EN4cute5tupleIJNS5_1CILi128EEENS7_ILi48EEENS7_ILi256EEEEEELi256ENS_6half_tEfNS_4arch4Sm80ELb0ELb1ELb1ELb1ELb0ELb1ELb1ELb1EEENS1_21CollectiveEpilogueFwdINS6_IJS8_SA_S9_EEENS6_IJNS7_ILi1EEESI_SI_EEESC_SE_Li256ELb1ELb1ELb1ELb0EEENS1_36VarlenDynamicPersistentTileSchedulerILi128ELi48ELi256ELi256ELb1ELb1ELb0ELb1ELb0ELb1EEEEEEEEEvNT_6ParamsE:
        .type           _ZN7cutlass13device_kernelIN5flash19enable_sm80_to_sm89INS1_16FlashAttnFwdSm80INS1_25CollectiveMainloopFwdSm80ILi8ELi1ELb0EN4cute5tupleIJNS5_1CILi128EEENS7_ILi48EEENS7_ILi256EEEEEELi256ENS_6half_tEfNS_4arch4Sm80ELb0ELb1ELb1ELb1ELb0ELb1ELb1ELb1EEENS1_21CollectiveEpilogueFwdINS6_IJS8_SA_S9_EEENS6_IJNS7_ILi1EEESI_SI_EEESC_SE_Li256ELb1ELb1ELb1ELb0EEENS1_36VarlenDynamicPersistentTileSchedulerILi128ELi48ELi256ELi256ELb1ELb1ELb0ELb1ELb0ELb1EEEEEEEEEvNT_6ParamsE,@function
        .size           _ZN7cutlass13device_kernelIN5flash19enable_sm80_to_sm89INS1_16FlashAttnFwdSm80INS1_25CollectiveMainloopFwdSm80ILi8ELi1ELb0EN4cute5tupleIJNS5_1CILi128EEENS7_ILi48EEENS7_ILi256EEEEEELi256ENS_6half_tEfNS_4arch4Sm80ELb0ELb1ELb1ELb1ELb0ELb1ELb1ELb1EEENS1_21CollectiveEpilogueFwdINS6_IJS8_SA_S9_EEENS6_IJNS7_ILi1EEESI_SI_EEESC_SE_Li256ELb1ELb1ELb1ELb0EEENS1_36VarlenDynamicPersistentTileSchedulerILi128ELi48ELi256ELi256ELb1ELb1ELb0ELb1ELb0ELb1EEEEEEEEEvNT_6ParamsE,(.L_x_32 - _ZN7cutlass13device_kernelIN5flash19enable_sm80_to_sm89INS1_16FlashAttnFwdSm80INS1_25CollectiveMainloopFwdSm80ILi8ELi1ELb0EN4cute5tupleIJNS5_1CILi128EEENS7_ILi48EEENS7_ILi256EEEEEELi256ENS_6half_tEfNS_4arch4Sm80ELb0ELb1ELb1ELb1ELb0ELb1ELb1ELb1EEENS1_21CollectiveEpilogueFwdINS6_IJS8_SA_S9_EEENS6_IJNS7_ILi1EEESI_SI_EEESC_SE_Li256ELb1ELb1ELb1ELb0EEENS1_36VarlenDynamicPersistentTileSchedulerILi128ELi48ELi256ELi256ELb1ELb1ELb0ELb1ELb0ELb1EEEEEEEEEvNT_6ParamsE)
        .other          _ZN7cutlass13device_kernelIN5flash19enable_sm80_to_sm89INS1_16FlashAttnFwdSm80INS1_25CollectiveMainloopFwdSm80ILi8ELi1ELb0EN4cute5tupleIJNS5_1CILi128EEENS7_ILi48EEENS7_ILi256EEEEEELi256ENS_6half_tEfNS_4arch4Sm80ELb0ELb1ELb1ELb1ELb0ELb1ELb1ELb1EEENS1_21CollectiveEpilogueFwdINS6_IJS8_SA_S9_EEENS6_IJNS7_ILi1EEESI_SI_EEESC_SE_Li256ELb1ELb1ELb1ELb0EEENS1_36VarlenDynamicPersistentTileSchedulerILi128ELi48ELi256ELi256ELb1ELb1ELb0ELb1ELb0ELb1EEEEEEEEEvNT_6ParamsE,@"STO_CUDA_ENTRY STV_DEFAULT"
_ZN7cutlass13device_kernelIN5flash19enable_sm80_to_sm89INS1_16FlashAttnFwdSm80INS1_25CollectiveMainloopFwdSm80ILi8ELi1ELb0EN4cute5tupleIJNS5_1CILi128EEENS7_ILi48EEENS7_ILi256EEEEEELi256ENS_6half_tEfNS_4arch4Sm80ELb0ELb1ELb1ELb1ELb0ELb1ELb1ELb1EEENS1_21CollectiveEpilogueFwdINS6_IJS8_SA_S9_EEENS6_IJNS7_ILi1EEESI_SI_EEESC_SE_Li256ELb1ELb1ELb1ELb0EEENS1_36VarlenDynamicPersistentTileSchedulerILi128ELi48ELi256ELi256ELb1ELb1ELb0ELb1ELb0ELb1EEEEEEEEEvNT_6ParamsE:
[----:B------:R-:W-:Y:S01]  /*0000*/  LDC R1, c[0x0][0x28] ;  /* 0x00000a00ff017b82 */ /* 0x000fe20000000800 */
[----:B------:R-:W-:Y:S05]  /*0010*/  EXIT ;  /* 0x000000000000794d */ /* 0x000fea0003800000 */
.L_x_14:
        /* <DEDUP_REMOVED lines=14> */
.L_x_32:


//--------------------- .text._ZN7cutlass13device_kernelIN5flash19enable_sm80_to_sm89INS1_16FlashAttnFwdSm80INS1_25CollectiveMainloopFwdSm80ILi8ELi1ELb0EN4cute5tupleIJNS5_1CILi128EEENS7_ILi96EEENS7_ILi256EEEEEELi256ENS_6half_tEfNS_4arch4Sm80ELb1ELb0ELb1ELb0ELb0ELb0ELb1ELb1EEENS1_21CollectiveEpilogueFwdINS6_IJS8_SA_S9_EEENS6_IJNS7_ILi1EEESI_SI_EEESC_SE_Li256ELb0ELb1ELb1ELb0EEENS1_30DynamicPersistentTileSchedulerILi256ELi256ELb1ELb1ELb0EEEEEEEEEvNT_6ParamsE --------------------------
	.section	.text._ZN7cutlass13device_kernelIN5flash19enable_sm80_to_sm89INS1_16FlashAttnFwdSm80INS1_25CollectiveMainloopFwdSm80ILi8ELi1ELb0EN4cute5tupleIJNS5_1CILi128EEENS7_ILi96EEENS7_ILi256EEEEEELi256ENS_6half_tEfNS_4arch4Sm80ELb1ELb0ELb1ELb0ELb0ELb0ELb1ELb1EEENS1_21CollectiveEpilogueFwdINS6_IJS8_SA_S9_EEENS6_IJNS7_ILi1EEESI_SI_EEESC_SE_Li256ELb0ELb1ELb1ELb0EEENS1_30DynamicPersistentTileSchedulerILi256ELi256ELb1ELb1ELb0EEEEEEEEEvNT_6ParamsE,"ax",@progbits
	.align	128
.text._ZN7cutlass13device_kernelIN5flash19enable_sm80_to_sm89INS1_16FlashAttnFwdSm80INS1_25CollectiveMainloopFwdSm80ILi8ELi1ELb0EN4cute5tupleIJNS5_1CILi128EEENS7_ILi96EEENS7_ILi256EEEEEELi256ENS_6half_tEfNS_4arch4Sm80ELb1ELb0ELb1ELb0ELb0ELb0ELb1ELb1EEENS1_21CollectiveEpilogueFwdINS6_IJS8_SA_S9_EEENS6_IJNS7_ILi1EEESI_SI_EEESC_SE_Li256ELb0ELb1ELb1ELb0EEENS1_30DynamicPersistentTileSchedulerILi256ELi256ELb1ELb1ELb0EEEEEEEEEvNT_6ParamsE:
        .type           _ZN7cutlass13device_kernelIN5flash19enable_sm80_to_sm89INS1_16FlashAttnFwdSm80INS1_25CollectiveMainloopFwdSm80ILi8ELi1ELb0EN4cute5tupleIJNS5_1CILi128EEENS7_ILi96EEENS7_ILi256EEEEEELi256ENS_6half_tEfNS_4arch4Sm80ELb1ELb0ELb1ELb0ELb0ELb0ELb1ELb1EEENS1_21CollectiveEpilogueFwdINS6_IJS8_SA_S9_EEENS6_IJNS7_ILi1EEESI_SI_EEESC_SE_Li256ELb0ELb1ELb1ELb0EEENS1_30DynamicPersistentTileSchedulerILi256ELi256ELb1ELb1ELb0EEEEEEEEEvNT_6ParamsE,@function
        .size           _ZN7cutlass13device_kernelIN5flash19enable_sm80_to_sm89INS1_16FlashAttnFwdSm80INS1_25CollectiveMainloopFwdSm80ILi8ELi1ELb0EN4cute5tupleIJNS5_1CILi128EEENS7_ILi96EEENS7_ILi256EEEEEELi256ENS_6half_tEfNS_4arch4Sm80ELb1ELb0ELb1ELb0ELb0ELb0ELb1ELb1EEENS1_21CollectiveEpilogueFwdINS6_IJS8_SA_S9_EEENS6_IJNS7_ILi1EEESI_SI_EEESC_SE_Li256ELb0ELb1ELb1ELb0EEENS1_30DynamicPersistentTileSchedulerILi256ELi256ELb1ELb1ELb0EEEEEEEEEvNT_6ParamsE,(.L_x_33 - _ZN7cutlass13device_kernelIN5flash19enable_sm80_to_sm89INS1_16FlashAttnFwdSm80INS1_25CollectiveMainloopFwdSm80ILi8ELi1ELb0EN4cute5tupleIJNS5_1CILi128EEENS7_ILi96EEENS7_ILi256EEEEEELi256ENS_6half_tEfNS_4arch4Sm80ELb1ELb0ELb1ELb0ELb0ELb0ELb1ELb1EEENS1_21CollectiveEpilogueFwdINS6_IJS8_SA_S9_EEENS6_IJNS7_ILi1EEESI_SI_EEESC_SE_Li256ELb0ELb1ELb1ELb0EEENS1_30DynamicPersistentTileSchedulerILi256ELi256ELb1ELb1ELb0EEEEEEEEEvNT_6ParamsE)
        .other          _ZN7cutlass13device_kernelIN5flash19enable_sm80_to_sm89INS1_16FlashAttnFwdSm80INS1_25CollectiveMainloopFwdSm80ILi8ELi1ELb0EN4cute5tupleIJNS5_1CILi128EEENS7_ILi96EEENS7_ILi256EEEEEELi256ENS_6half_tEfNS_4arch4Sm80ELb1ELb0ELb1ELb0ELb0ELb0ELb1ELb1EEENS1_21CollectiveEpilogueFwdINS6_IJS8_SA_S9_EEENS6_IJNS7_ILi1EEESI_SI_EEESC_SE_Li256ELb0ELb1ELb1ELb0EEENS1_30DynamicPersistentTileSchedulerILi256ELi256ELb1ELb1ELb0EEEEEEEEEvNT_6ParamsE,@"STO_CUDA_ENTRY STV_DEFAULT"
_ZN7cutlass13device_kernelIN5flash19enable_sm80_to_sm89INS1_16FlashAttnFwdSm80INS1_25CollectiveMainloopFwdSm80ILi8ELi1ELb0EN4cute5tupleIJNS5_1CILi128EEENS7_ILi96EEENS7_ILi256EEEEEELi256ENS_6half_tEfNS_4arch4Sm80ELb1ELb0ELb1ELb0ELb0ELb0ELb1ELb1EEENS1_21CollectiveEpilogueFwdINS6_IJS8_SA_S9_EEENS6_IJNS7_ILi1EEESI_SI_EEESC_SE_Li256ELb0ELb1ELb1ELb0EEENS1_30DynamicPersistentTileSchedulerILi256ELi256ELb1ELb1ELb0EEEEEEEEEvNT_6ParamsE:
[----:B------:R-:W-:Y:S01]  /*0000*/  LDC R1, c[0x0][0x28] ;  /* 0x00000a00ff017b82 */ /* 0x000fe20000000800 */
[----:B------:R-:W-:Y:S05]  /*0010*/  EXIT ;  /* 0x000000000000794d */ /* 0x000fea0003800000 */
.L_x_15:
        /* <DEDUP_REMOVED lines=14> */
.L_x_33:


//--------------------- .text._ZN7cutlass13device_kernelIN5flash19enable_sm80_to_sm89INS1_16FlashAttnFwdSm80INS1_25CollectiveMainloopFwdSm80ILi8ELi1ELb0EN4cute5tupleIJNS5_1CILi128EEENS7_ILi64EEENS7_ILi256EEEEEELi256ENS_6half_tEfNS_4arch4Sm80ELb1ELb0ELb1ELb1ELb0ELb0ELb1ELb1EEENS1_21CollectiveEpilogueFwdINS6_IJS8_SA_S9_EEENS6_IJNS7_ILi1EEESI_SI_EEESC_SE_Li256ELb1ELb1ELb1ELb0EEENS1_36VarlenDynamicPersistentTileSchedulerILi128ELi64ELi256ELi256ELb1ELb1ELb0ELb1ELb1ELb1EEEEEEEEEvNT_6ParamsE --------------------------
	.section	.text._ZN7cutlass13device_kernelIN5flash19enable_sm80_to_sm89INS1_16FlashAttnFwdSm80INS1_25CollectiveMainloopFwdSm80ILi8ELi1ELb0EN4cute5tupleIJNS5_1CILi128EEENS7_ILi64EEENS7_ILi256EEEEEELi256ENS_6half_tEfNS_4arch4Sm80ELb1ELb0ELb1ELb1ELb0ELb0ELb1ELb1EEENS1_21CollectiveEpilogueFwdINS6_IJS8_SA_S9_EEENS6_IJNS7_ILi1EEESI_SI_EEESC_SE_Li256ELb1ELb1ELb1ELb0EEENS1_36VarlenDynamicPersistentTileSchedulerILi128ELi64ELi256ELi256ELb1ELb1ELb0ELb1ELb1ELb1EEEEEEEEEvNT_6ParamsE,"ax",@progbits
	.align	128
.text._ZN7cutlass13device_kernelIN5flash19enable_sm80_to_sm89INS1_16FlashAttnFwdSm80INS1_25CollectiveMainloopFwdSm80ILi8ELi1ELb0EN4cute5tupleIJNS5_1CILi128EEENS7_ILi64EEENS7_ILi256EEEEEELi256ENS_6half_tEfNS_4arch4Sm80ELb1ELb0ELb1ELb1ELb0ELb0ELb1ELb1EEENS1_21CollectiveEpilogueFwdINS6_IJS8_SA_S9_EEENS6_IJNS7_ILi1EEESI_SI_EEESC_SE_Li256ELb1ELb1ELb1ELb0EEENS1_36VarlenDynamicPersistentTileSchedulerILi128ELi64ELi256ELi256ELb1ELb1ELb0ELb1ELb1ELb1EEEEEEEEEvNT_6ParamsE:
        .type           _ZN7cutlass13device_kernelIN5flash19enable_sm80_to_sm89INS1_16FlashAttnFwdSm80INS1_25CollectiveMainloopFwdSm80ILi8ELi1ELb0EN4cute5tupleIJNS5_1CILi128EEENS7_ILi64EEENS7_ILi256EEEEEELi256ENS_6half_tEfNS_4arch4Sm80ELb1ELb0ELb1ELb1ELb0ELb0ELb1ELb1EEENS1_21CollectiveEpilogueFwdINS6_IJS8_SA_S9_EEENS6_IJNS7_ILi1EEESI_SI_EEESC_SE_Li256ELb1ELb1ELb1ELb0EEENS1_36VarlenDynamicPersistentTileSchedulerILi128ELi64ELi256ELi256ELb1ELb1ELb0ELb1ELb1ELb1EEEEEEEEEvNT_6ParamsE,@function
        .size           _ZN7cutlass13device_kernelIN5flash19enable_sm80_to_sm89INS1_16FlashAttnFwdSm80INS1_25CollectiveMainloopFwdSm80ILi8ELi1ELb0EN4cute5tupleIJNS5_1CILi128EEENS7_ILi64EEENS7_ILi256EEEEEELi256ENS_6half_tEfNS_4arch4Sm80ELb1ELb0ELb1ELb1ELb0ELb0ELb1ELb1EEENS1_21CollectiveEpilogueFwdINS6_IJS8_SA_S9_EEENS6_IJNS7_ILi1EEESI_SI_EEESC_SE_Li256ELb1ELb1ELb1ELb0EEENS1_36VarlenDynamicPersistentTileSchedulerILi128ELi64ELi256ELi256ELb1ELb1ELb0ELb1ELb1ELb1EEEEEEEEEvNT_6ParamsE,(.L_x_34 - _ZN7cutlass13device_kernelIN5flash19enable_sm80_to_sm89INS1_16FlashAttnFwdSm80INS1_25CollectiveMainloopFwdSm80ILi8ELi1ELb0EN4cute5tupleIJNS5_1CILi128EEENS7_ILi64EEENS7_ILi256EEEEEELi256ENS_6half_tEfNS_4arch4Sm80ELb1ELb0ELb1ELb1ELb0ELb0ELb1ELb1EEENS1_21CollectiveEpilogueFwdINS6_IJS8_SA_S9_EEENS6_IJNS7_ILi1EEESI_SI_EEESC_SE_Li256ELb1ELb1ELb1ELb0EEENS1_36VarlenDynamicPersistentTileSchedulerILi128ELi64ELi256ELi256ELb1ELb1ELb0ELb1ELb1ELb1EEEEEEEEEvNT_6ParamsE)
        .other          _ZN7cutlass13device_kernelIN5flash19enable_sm80_to_sm89INS1_16FlashAttnFwdSm80INS1_25CollectiveMainloopFwdSm80ILi8ELi1ELb0EN4cute5tupleIJNS5_1CILi128EEENS7_ILi64EEENS7_ILi256EEEEEELi256ENS_6half_tEfNS_4arch4Sm80ELb1ELb0ELb1ELb1ELb0ELb0ELb1ELb1EEENS1_21CollectiveEpilogueFwdINS6_IJS8_SA_S9_EEENS6_IJNS7_ILi1EEESI_SI_EEESC_SE_Li256ELb1ELb1ELb1ELb0EEENS1_36VarlenDynamicPersistentTileSchedulerILi128ELi64ELi256ELi256ELb1ELb1ELb0ELb1ELb1ELb1EEEEEEEEEvNT_6ParamsE,@"STO_CUDA_ENTRY STV_DEFAULT"
_ZN7cutlass13device_kernelIN5flash19enable_sm80_to_sm89INS1_16FlashAttnFwdSm80INS1_25CollectiveMainloopFwdSm80ILi8ELi1ELb0EN4cute5tupleIJNS5_1CILi128EEENS7_ILi64EEENS7_ILi256EEEEEELi256ENS_6half_tEfNS_4arch4Sm80ELb1ELb0ELb1ELb1ELb0ELb0ELb1ELb1EEENS1_21CollectiveEpilogueFwdINS6_IJS8_SA_S9_EEENS6_IJNS7_ILi1EEESI_SI_EEESC_SE_Li256ELb1ELb1ELb1ELb0EEENS1_36VarlenDynamicPersistentTileSchedulerILi128ELi64ELi256ELi256ELb1ELb1ELb0ELb1ELb1ELb1EEEEEEEEEvNT_6ParamsE:
[----:B------:R-:W-:Y:S01]  /*0000*/  LDC R1, c[0x0][0x28] ;  /* 0x00000a00ff017b82 */ /* 0x000fe20000000800 */
[----:B------:R-:W-:Y:S05]  /*0010*/  EXIT ;  /* 0x000000000000794d */ /* 0x000fea0003800000 */
.L_x_16:
        /* <DEDUP_REMOVED lines=14> */
.L_x_34:


//--------------------- .text._ZN7cutlass13device_kernelIN5flash19enable_sm80_to_sm89INS1_16FlashAttnFwdSm80INS1_25CollectiveMainloopFwdSm80ILi8ELi1ELb0EN4cute5tupleIJNS5_1CILi128EEENS7_ILi48EEENS7_ILi256EEEEEELi256ENS_6half_tEfNS_4arch4Sm80ELb1ELb0ELb1ELb1ELb0ELb1ELb1ELb1EEENS1_21CollectiveEpilogueFwdINS6_IJS8_SA_S9_EEENS6_IJNS7_ILi1EEESI_SI_EEESC_SE_Li256ELb1ELb1ELb1ELb0EEENS1_36VarlenDynamicPersistentTileSchedulerILi128ELi48ELi256ELi256ELb1ELb1ELb0ELb1ELb1ELb1EEEEEEEEEvNT_6ParamsE --------------------------
	.section	.text._ZN7cutlass13device_kernelIN5flash19enable_sm80_to_sm89INS1_16FlashAttnFwdSm80INS1_25CollectiveMainloopFwdSm80ILi8ELi1ELb0EN4cute5tupleIJNS5_1CILi128EEENS7_ILi48EEENS7_ILi256EEEEEELi256ENS_6half_tEfNS_4arch4Sm80ELb1ELb0ELb1ELb1ELb0ELb1ELb1ELb1EEENS1_21CollectiveEpilogueFwdINS6_IJS8_SA_S9_EEENS6_IJNS7_ILi1EEESI_SI_EEESC_SE_Li256ELb1ELb1ELb1ELb0EEENS1_36VarlenDynamicPersistentTileSchedulerILi128ELi48ELi256ELi256ELb1ELb1ELb0ELb1ELb1ELb1EEEEEEEEEvNT_6ParamsE,"ax",@progbits
	.align	128
.text._ZN7cutlass13device_kernelIN5flash19enable_sm80_to_sm89INS1_16FlashAttnFwdSm80INS1_25CollectiveMainloopFwdSm80ILi8ELi1ELb0EN4cute5tupleIJNS5_1CILi128EEENS7_ILi48EEENS7_ILi256EEEEEELi256ENS_6half_tEfNS_4arch4Sm80ELb1ELb0ELb1ELb1ELb0ELb1ELb1ELb1EEENS1_21CollectiveEpilogueFwdINS6_IJS8_SA_S9_EEENS6_IJNS7_ILi1EEESI_SI_EEESC_SE_Li256ELb1ELb1ELb1ELb0EEENS1_36VarlenDynamicPersistentTileSchedulerILi128ELi48ELi256ELi256ELb1ELb1ELb0ELb1ELb1ELb1EEEEEEEEEvNT_6ParamsE:
        .type           _ZN7cutlass13device_kernelIN5flash19enable_sm80_to_sm89INS1_16FlashAttnFwdSm80INS1_25CollectiveMainloopFwdSm80ILi8ELi1ELb0EN4cute5tupleIJNS5_1CILi128EEENS7_ILi48EEENS7_ILi256EEEEEELi256ENS_6half_tEfNS_4arch4Sm80ELb1ELb0ELb1ELb1ELb0ELb1ELb1ELb1EEENS1_21CollectiveEpilogueFwdINS6_IJS8_SA_S9_EEENS6_IJNS7_ILi1EEESI_SI_EEESC_SE_Li256ELb1ELb1ELb1ELb0EEENS1_36VarlenDynamicPersistentTileSchedulerILi128ELi48ELi256ELi256ELb1ELb1ELb0ELb1ELb1ELb1EEEEEEEEEvNT_6ParamsE,@function
        .size           _ZN7cutlass13device_kernelIN5flash19enable_sm80_to_sm89INS1_16FlashAttnFwdSm80INS1_25CollectiveMainloopFwdSm80ILi8ELi1ELb0EN4cute5tupleIJNS5_1CILi128EEENS7_ILi48EEENS7_ILi256EEEEEELi256ENS_6half_tEfNS_4arch4Sm80ELb1ELb0ELb1ELb1ELb0ELb1ELb1ELb1EEENS1_21CollectiveEpilogueFwdINS6_IJS8_SA_S9_EEENS6_IJNS7_ILi1EEESI_SI_EEESC_SE_Li256ELb1ELb1ELb1ELb0EEENS1_36VarlenDynamicPersistentTileSchedulerILi128ELi48ELi256ELi256ELb1ELb1ELb0ELb1ELb1ELb1EEEEEEEEEvNT_6ParamsE,(.L_x_35 - _ZN7cutlass13device_kernelIN5flash19enable_sm80_to_sm89INS1_16FlashAttnFwdSm80INS1_25CollectiveMainloopFwdSm80ILi8ELi1ELb0EN4cute5tupleIJNS5_1CILi128EEENS7_ILi48EEENS7_ILi256EEEEEELi256ENS_6half_tEfNS_4arch4Sm80ELb1ELb0ELb1ELb1ELb0ELb1ELb1ELb1EEENS1_21CollectiveEpilogueFwdINS6_IJS8_SA_S9_EEENS6_IJNS7_ILi1EEESI_SI_EEESC_SE_Li256ELb1ELb1ELb1ELb0EEENS1_36VarlenDynamicPersistentTileSchedulerILi128ELi48ELi256ELi256ELb1ELb1ELb0ELb1ELb1ELb1EEEEEEEEEvNT_6ParamsE)
        .other          _ZN7cutlass13device_kernelIN5flash19enable_sm80_to_sm89INS1_16FlashAttnFwdSm80INS1_25CollectiveMainloopFwdSm80ILi8ELi1ELb0EN4cute5tupleIJNS5_1CILi128EEENS7_ILi48EEENS7_ILi256EEEEEELi256ENS_6half_tEfNS_4arch4Sm80ELb1ELb0ELb1ELb1ELb0ELb1ELb1ELb1EEENS1_21CollectiveEpilogueFwdINS6_IJS8_SA_S9_EEENS6_IJNS7_ILi1EEESI_SI_EEESC_SE_Li256ELb1ELb1ELb1ELb0EEENS1_36VarlenDynamicPersistentTileSchedulerILi128ELi48ELi256ELi256ELb1ELb1ELb0ELb1ELb1ELb1EEEEEEEEEvNT_6ParamsE,@"STO_CUDA_ENTRY STV_DEFAULT"
_ZN7cutlass13device_kernelIN5flash19enable_sm80_to_sm89INS1_16FlashAttnFwdSm80INS1_25CollectiveMainloopFwdSm80ILi8ELi1ELb0EN4cute5tupleIJNS5_1CILi128EEENS7_ILi48EEENS7_ILi256EEEEEELi256ENS_6half_tEfNS_4arch4Sm80ELb1ELb0ELb1ELb1ELb0ELb1ELb1ELb1EEENS1_21CollectiveEpilogueFwdINS6_IJS8_SA_S9_EEENS6_IJNS7_ILi1EEESI_SI_EEESC_SE_Li256ELb1ELb1ELb1ELb0EEENS1_36VarlenDynamicPersistentTileSchedulerILi128ELi48ELi256ELi256ELb1ELb1ELb0ELb1ELb1ELb1EEEEEEEEEvNT_6ParamsE:
[----:B------:R-:W-:Y:S01]  /*0000*/  LDC R1, c[0x0][0x28] ;  /* 0x00000a00ff017b82 */ /* 0x000fe20000000800 */
[----:B------:R-:W-:Y:S05]  /*0010*/  EXIT ;  /* 0x000000000000794d */ /* 0x000fea0003800000 */
.L_x_17:
        /* <DEDUP_REMOVED lines=14> */
.L_x_35:


//--------------------- .nv.shared.reserved.0     --------------------------
	.section	.nv.shared.reserved.0,"aw",@nobits
	.weak		__nv_reservedSMEM_offset_0_alias
	.size		__nv_reservedSMEM_offset_0_alias, 0, 0
	.other		__nv_reservedSMEM_offset_0_alias,@"STO_CUDA_RESERVED_SHARED STV_DEFAULT"
__nv_reservedSMEM_offset_0_alias:
	.zero		0


//--------------------- .nv.global                --------------------------
	.section	.nv.global,"aw",@nobits
.nv.global:
	.type		_ZN80_INTERNAL_96de87e3_44_flash_fwd_hdim256_fp16_split_softcap_sm80_cu_f3e6f9ee_37844cute1_E,@object
	.size		_ZN80_INTERNAL_96de87e3_44_flash_fwd_hdim256_fp16_split_softcap_sm80_cu_f3e6f9ee_37844cute1_E,(_ZN80_INTERNAL_96de87e3_44_flash_fwd_hdim256_fp16_split_softcap_sm80_cu_f3e6f9ee_37844cuda3std3__45__cpo6cbeginE - _ZN80_INTERNAL_96de87e3_44_flash_fwd_hdim256_fp16_split_softcap_sm80_cu_f3e6f9ee_37844cute1_E)
_ZN80_INTERNAL_96de87e3_44_flash_fwd_hdim256_fp16_split_softcap_sm80_cu_f3e6f9ee_37844cute1_E:
	.zero		1
	.type		_ZN80_INTERNAL_96de87e3_44_flash_fwd_hdim256_fp16_split_softcap_sm80_cu_f3e6f9ee_37844cuda3std3__45__cpo6cbeginE,@object
	.size		_ZN80_INTERNAL_96de87e3_44_flash_fwd_hdim256_fp16_split_softcap_sm80_cu_f3e6f9ee_37844cuda3std3__45__cpo6cbeginE,(_ZN80_INTERNAL_96de87e3_44_flash_fwd_hdim256_fp16_split_softcap_sm80_cu_f3e6f9ee_37844cuda3std3__48in_placeE - _ZN80_INTERNAL_96de87e3_44_flash_fwd_hdim256_fp16_split_softcap_sm80_cu_f3e6f9ee_37844cuda3std3__45__cpo6cbeginE)
_ZN80_INTERNAL_96de87e3_44_flash_fwd_hdim256_fp16_split_softcap_sm80_cu_f3e6f9ee_37844cuda3std3__45__cpo6cbeginE:
	.zero		1
	.type		_ZN80_INTERNAL_96de87e3_44_flash_fwd_hdim256_fp16_split_softcap_sm80_cu_f3e6f9ee_37844cuda3std3__48in_placeE,@object
	.size		_ZN80_INTERNAL_96de87e3_44_flash_fwd_hdim256_fp16_split_softcap_sm80_cu_f3e6f9ee_37844cuda3std3__48in_placeE,(_ZN80_INTERNAL_96de87e3_44_flash_fwd_hdim256_fp16_split_softcap_sm80_cu_f3e6f9ee_37844cuda3std6ranges3__45__cpo9iter_moveE - _ZN80_INTERNAL_96de87e3_44_flash_fwd_hdim256_fp16_split_softcap_sm80_cu_f3e6f9ee_37844cuda3std3__48in_placeE)
_ZN80_INTERNAL_96de87e3_44_flash_fwd_hdim256_fp16_split_softcap_sm80_cu_f3e6f9ee_37844cuda3std3__48in_placeE:
	.zero		1
	.type		_ZN80_INTERNAL_96de87e3_44_flash_fwd_hdim256_fp16_split_softcap_sm80_cu_f3e6f9ee_37844cuda3std6ranges3__45__cpo9iter_moveE,@object
	.size		_ZN80_INTERNAL_96de87e3_44_flash_fwd_hdim256_fp16_split_softcap_sm80_cu_f3e6f9ee_37844cuda3std6ranges3__45__cpo9iter_moveE,(_ZN80_INTERNAL_96de87e3_44_flash_fwd_hdim256_fp16_split_softcap_sm80_cu_f3e6f9ee_37844cuda3std3__45__cpo5beginE - _ZN80_INTERNAL_96de87e3_44_flash_fwd_hdim256_fp16_split_softcap_sm80_cu_f3e6f9ee_37844cuda3std6ranges3__45__cpo9iter_moveE)
_ZN80_INTERNAL_96de87e3_44_flash_fwd_hdim256_fp16_split_softcap_sm80_cu_f3e6f9ee_37844cuda3std6ranges3__45__cpo9iter_moveE:
	.zero		1
	.type		_ZN80_INTERNAL_96de87e3_44_flash_fwd_hdim256_fp16_split_softcap_sm80_cu_f3e6f9ee_37844cuda3std3__45__cpo5beginE,@object
	.size		_ZN80_INTERNAL_96de87e3_44_flash_fwd_hdim256_fp16_split_softcap_sm80_cu_f3e6f9ee_37844cuda3std3__45__cpo5beginE,(_ZN80_INTERNAL_96de87e3_44_flash_fwd_hdim256_fp16_split_softcap_sm80_cu_f3e6f9ee_37844cuda3std3__482_GLOBAL__N__96de87e3_44_flash_fwd_hdim256_fp16_split_softcap_sm80_cu_f3e6f9ee_37846ignoreE - _ZN80_INTERNAL_96de87e3_44_flash_fwd_hdim256_fp16_split_softcap_sm80_cu_f3e6f9ee_37844cuda3std3__45__cpo5beginE)
_ZN80_INTERNAL_96de87e3_44_flash_fwd_hdim256_fp16_split_softcap_sm80_cu_f3e6f9ee_37844cuda3std3__45__cpo5beginE:
	.zero		1
	.type		_ZN80_INTERNAL_96de87e3_44_flash_fwd_hdim256_fp16_split_softcap_sm80_cu_f3e6f9ee_37844cuda3std3__482_GLOBAL__N__96de87e3_44_flash_fwd_hdim256_fp16_split_softcap_sm80_cu_f3e6f9ee_37846ignoreE,@object
	.size		_ZN80_INTERNAL_96de87e3_44_flash_fwd_hdim256_fp16_split_softcap_sm80_cu_f3e6f9ee_37844cuda3std3__482_GLOBAL__N__96de87e3_44_flash_fwd_hdim256_fp16_split_softcap_sm80_cu_f3e6f9ee_37846ignoreE,(_ZN80_INTERNAL_96de87e3_44_flash_fwd_hdim256_fp16_split_softcap_sm80_cu_f3e6f9ee_37844cute7productE - _ZN80_INTERNAL_96de87e3_44_flash_fwd_hdim256_fp16_split_softcap_sm80_cu_f3e6f9ee_37844cuda3std3__482_GLOBAL__N__96de87e3_44_flash_fwd_hdim256_fp16_split_softcap_sm80_cu_f3e6f9ee_37846ignoreE)
_ZN80_INTERNAL_96de87e3_44_flash_fwd_hdim256_fp16_split_softcap_sm80_cu_f3e6f9ee_37844cuda3std3__482_GLOBAL__N__96de87e3_44_flash_fwd_hdim256_fp16_split_softcap_sm80_cu_f3e6f9ee_37846ignoreE:
	.zero		1
	.type		_ZN80_INTERNAL_96de87e3_44_flash_fwd_hdim256_fp16_split_softcap_sm80_cu_f3e6f9ee_37844cute7productE,@object
	.size		_ZN80_INTERNAL_96de87e3_44_flash_fwd_hdim256_fp16_split_softcap_sm80_cu_f3e6f9ee_37844cute7productE,(_ZN80_INTERNAL_96de87e3_44_flash_fwd_hdim256_fp16_split_softcap_sm80_cu_f3e6f9ee_37844cuda3std3__45__cpo3endE - _ZN80_INTERNAL_96de87e3_44_flash_fwd_hdim256_fp16_split_softcap_sm80_cu_f3e6f9ee_37844cute7productE)
_ZN80_INTERNAL_96de87e3_44_flash_fwd_hdim256_fp16_split_softcap_sm80_cu_f3e6f9ee_37844cute7productE:
	.zero		1
	.type		_ZN80_INTERNAL_96de87e3_44_flash_fwd_hdim256_fp16_split_softcap_sm80_cu_f3e6f9ee_37844cuda3std3__45__cpo3endE,@object
	.size		_ZN80_INTERNAL_96de87e3_44_flash_fwd_hdim256_fp16_split_softcap_sm80_cu_f3e6f9ee_37844cuda3std3__45__cpo3endE,(_ZN80_INTERNAL_96de87e3_44_flash_fwd_hdim256_fp16_split_softcap_sm80_cu_f3e6f9ee_37844cuda3std3__419piecewise_constructE - _ZN80_INTERNAL_96de87e3_44_flash_fwd_hdim256_fp16_split_softcap_sm80_cu_f3e6f9ee_37844cuda3std3__45__cpo3endE)
_ZN80_INTERNAL_96de87e3_44_flash_fwd_hdim256_fp16_split_softcap_sm80_cu_f3e6f9ee_37844cuda3std3__45__cpo3endE:
	.zero		1
	.type		_ZN80_INTERNAL_96de87e3_44_flash_fwd_hdim256_fp16_split_softcap_sm80_cu_f3e6f9ee_37844cuda3std3__419piecewise_constructE,@object
	.size		_ZN80_INTERNAL_96de87e3_44_flash_fwd_hdim256_fp16_split_softcap_sm80_cu_f3e6f9ee_37844cuda3std3__419piecewise_constructE,(_ZN80_INTERNAL_96de87e3_44_flash_fwd_hdim256_fp16_split_softcap_sm80_cu_f3e6f9ee_37844cuda3std3__45__cpo4cendE - _ZN80_INTERNAL_96de87e3_44_flash_fwd_hdim256_fp16_split_softcap_sm80_cu_f3e6f9ee_37844cuda3std3__419piecewise_constructE)
_ZN80_INTERNAL_96de87e3_44_flash_fwd_hdim256_fp16_split_softcap_sm80_cu_f3e6f9ee_37844cuda3std3__419piecewise_constructE:
	.zero		1
	.type		_ZN80_INTERNAL_96de87e3_44_flash_fwd_hdim256_fp16_split_softcap_sm80_cu_f3e6f9ee_37844cuda3std3__45__cpo4cendE,@object
	.size		_ZN80_INTERNAL_96de87e3_44_flash_fwd_hdim256_fp16_split_softcap_sm80_cu_f3e6f9ee_37844cuda3std3__45__cpo4cendE,(_ZN80_INTERNAL_96de87e3_44_flash_fwd_hdim256_fp16_split_softcap_sm80_cu_f3e6f9ee_37844cuda3std6ranges3__45__cpo4swapE - _ZN80_INTERNAL_96de87e3_44_flash_fwd_hdim256_fp16_split_softcap_sm80_cu_f3e6f9ee_37844cuda3std3__45__cpo4cendE)
_ZN80_INTERNAL_96de87e3_44_flash_fwd_hdim256_fp16_split_softcap_sm80_cu_f3e6f9ee_37844cuda3std3__45__cpo4cendE:
	.zero		1
	.type		_ZN80_INTERNAL_96de87e3_44_flash_fwd_hdim256_fp16_split_softcap_sm80_cu_f3e6f9ee_37844cuda3std6ranges3__45__cpo4swapE,@object
	.size		_ZN80_INTERNAL_96de87e3_44_flash_fwd_hdim256_fp16_split_softcap_sm80_cu_f3e6f9ee_37844cuda3std6ranges3__45__cpo4swapE,(.L_7 - _ZN80_INTERNAL_96de87e3_44_flash_fwd_hdim256_fp16_split_softcap_sm80_cu_f3e6f9ee_37844cuda3std6ranges3__45__cpo4swapE)
_ZN80_INTERNAL_96de87e3_44_flash_fwd_hdim256_fp16_split_softcap_sm80_cu_f3e6f9ee_37844cuda3std6ranges3__45__cpo4swapE:
	.zero		1
.L_7:


//--------------------- .nv.constant0._ZN7cutlass13device_kernelIN5flash19enable_sm80_to_sm89INS1_16FlashAttnFwdSm80INS1_25CollectiveMainloopFwdSm80ILi8ELi1ELb1EN4cute5tupleIJNS5_1CILi128EEENS7_ILi64EEENS7_ILi256EEEEEELi256ENS_6half_tEfNS_4arch4Sm80ELb0ELb0ELb1ELb0ELb0ELb0ELb1ELb1EEENS1_21CollectiveEpilogueFwdINS6_IJS8_SA_S9_EEENS6_IJNS7_ILi1EEESI_SI_EEESC_SE_Li256ELb0ELb1ELb1ELb0EEENS1_19SingleTileSchedulerILb0ELb1ELb1ELi128EEEEEEEEEvNT_6ParamsE --------------------------
	.section	.nv.constant0._ZN7cutlass13device_kernelIN5flash19enable_sm80_to_sm89INS1_16FlashAttnFwdSm80INS1_25CollectiveMainloopFwdSm80ILi8ELi1ELb1EN4cute5tupleIJNS5_1CILi128EEENS7_ILi64EEENS7_ILi256EEEEEELi256ENS_6half_tEfNS_4arch4Sm80ELb0ELb0ELb1ELb0ELb0ELb0ELb1ELb1EEENS1_21CollectiveEpilogueFwdINS6_IJS8_SA_S9_EEENS6_IJNS7_ILi1EEESI_SI_EEESC_SE_Li256ELb0ELb1ELb1ELb0EEENS1_19SingleTileSchedulerILb0ELb1ELb1ELi128EEEEEEEEEvNT_6ParamsE,"a",@progbits
	.sectionflags	@""
	.align	4
.nv.constant0._ZN7cutlass13device_kernelIN5flash19enable_sm80_to_sm89INS1_16FlashAttnFwdSm80INS1_25CollectiveMainloopFwdSm80ILi8ELi1ELb1EN4cute5tupleIJNS5_1CILi128EEENS7_ILi64EEENS7_ILi256EEEEEELi256ENS_6half_tEfNS_4arch4Sm80ELb0ELb0ELb1ELb0ELb0ELb0ELb1ELb1EEENS1_21CollectiveEpilogueFwdINS6_IJS8_SA_S9_EEENS6_IJNS7_ILi1EEESI_SI_EEESC_SE_Li256ELb0ELb1ELb1ELb0EEENS1_19SingleTileSchedulerILb0ELb1ELb1ELi128EEEEEEEEEvNT_6ParamsE:
	.zero		1576


//--------------------- .nv.constant0._ZN7cutlass13device_kernelIN5flash19enable_sm80_to_sm89INS1_16FlashAttnFwdSm80INS1_25CollectiveMainloopFwdSm80ILi8ELi1ELb1EN4cute5tupleIJNS5_1CILi128EEENS7_ILi48EEENS7_ILi256EEEEEELi256ENS_6half_tEfNS_4arch4Sm80ELb0ELb0ELb1ELb1ELb0ELb0ELb1ELb1EEENS1_21CollectiveEpilogueFwdINS6_IJS8_SA_S9_EEENS6_IJNS7_ILi1EEESI_SI_EEESC_SE_Li256ELb1ELb1ELb1ELb0EEENS1_36VarlenDynamicPersistentTileSchedulerILi128ELi48ELi256ELi256ELb1ELb1ELb0ELb0ELb1ELb1EEEEEEEEEvNT_6ParamsE --------------------------
	.section	.nv.constant0._ZN7cutlass13device_kernelIN5flash19enable_sm80_to_sm89INS1_16FlashAttnFwdSm80INS1_25CollectiveMainloopFwdSm80ILi8ELi1ELb1EN4cute5tupleIJNS5_1CILi128EEENS7_ILi48EEENS7_ILi256EEEEEELi256ENS_6half_tEfNS_4arch4Sm80ELb0ELb0ELb1ELb1ELb0ELb0ELb1ELb1EEENS1_21CollectiveEpilogueFwdINS6_IJS8_SA_S9_EEENS6_IJNS7_ILi1EEESI_SI_EEESC_SE_Li256ELb1ELb1ELb1ELb0EEENS1_36VarlenDynamicPersistentTileSchedulerILi128ELi48ELi256ELi256ELb1ELb1ELb0ELb0ELb1ELb1EEEEEEEEEvNT_6ParamsE,"a",@progbits
	.sectionflags	@""
	.align	4
.nv.constant0._ZN7cutlass13device_kernelIN5flash19enable_sm80_to_sm89INS1_16FlashAttnFwdSm80INS1_25CollectiveMainloopFwdSm80ILi8ELi1ELb1EN4cute5tupleIJNS5_1CILi128EEENS7_ILi48EEENS7_ILi256EEEEEELi256ENS_6half_tEfNS_4arch4Sm80ELb0ELb0ELb1ELb1ELb0ELb0ELb1ELb1EEENS1_21CollectiveEpilogueFwdINS6_IJS8_SA_S9_EEENS6_IJNS7_ILi1EEESI_SI_EEESC_SE_Li256ELb1ELb1ELb1ELb0EEENS1_36VarlenDynamicPersistentTileSchedulerILi128ELi48ELi256ELi256ELb1ELb1ELb0ELb0ELb1ELb1EEEEEEEEEvNT_6ParamsE:
	.zero		1608


//--------------------- .nv.constant0._ZN7cutlass13device_kernelIN5flash19enable_sm80_to_sm89INS1_16FlashAttnFwdSm80INS1_25CollectiveMainloopFwdSm80ILi8ELi1ELb0EN4cute5tupleIJNS5_1CILi128EEENS7_ILi32EEENS7_ILi256EEEEEELi256ENS_6half_tEfNS_4arch4Sm80ELb0ELb0ELb1ELb1ELb0ELb1ELb1ELb1EEENS1_21CollectiveEpilogueFwdINS6_IJS8_SA_S9_EEENS6_IJNS7_ILi1EEESI_SI_EEESC_SE_Li256ELb1ELb1ELb1ELb0EEENS1_36VarlenDynamicPersistentTileSchedulerILi128ELi32ELi256ELi256ELb1ELb1ELb0ELb0ELb1ELb1EEEEEEEEEvNT_6ParamsE --------------------------
	.section	.nv.constant0._ZN7cutlass13device_kernelIN5flash19enable_sm80_to_sm89INS1_16FlashAttnFwdSm80INS1_25CollectiveMainloopFwdSm80ILi8ELi1ELb0EN4cute5tupleIJNS5_1CILi128EEENS7_ILi32EEENS7_ILi256EEEEEELi256ENS_6half_tEfNS_4arch4Sm80ELb0ELb0ELb1ELb1ELb0ELb1ELb1ELb1EEENS1_21CollectiveEpilogueFwdINS6_IJS8_SA_S9_EEENS6_IJNS7_ILi1EEESI_SI_EEESC_SE_Li256ELb1ELb1ELb1ELb0EEENS1_36VarlenDynamicPersistentTileSchedulerILi128ELi32ELi256ELi256ELb1ELb1ELb0ELb0ELb1ELb1EEEEEEEEEvNT_6ParamsE,"a",@progbits
	.sectionflags	@""
	.align	4
.nv.constant0._ZN7cutlass13device_kernelIN5flash19enable_sm80_to_sm89INS1_16FlashAttnFwdSm80INS1_25CollectiveMainloopFwdSm80ILi8ELi1ELb0EN4cute5tupleIJNS5_1CILi128EEENS7_ILi32EEENS7_ILi256EEEEEELi256ENS_6half_tEfNS_4arch4Sm80ELb0ELb0ELb1ELb1ELb0ELb1ELb1ELb1EEENS1_21CollectiveEpilogueFwdINS6_IJS8_SA_S9_EEENS6_IJNS7_ILi1EEESI_SI_EEESC_SE_Li256ELb1ELb1ELb1ELb0EEENS1_36VarlenDynamicPersistentTileSchedulerILi128ELi32ELi256ELi256ELb1ELb1ELb0ELb0ELb1ELb1EEEEEEEEEvNT_6ParamsE:
	.zero		1608


//--------------------- .nv.constant0._ZN7cutlass13device_kernelIN5flash19enable_sm80_to_sm89INS1_16FlashAttnFwdSm80INS1_25CollectiveMainloopFwdSm80ILi8ELi1ELb1EN4cute5tupleIJNS5_1CILi128EEENS7_ILi48EEENS7_ILi256EEEEEELi256ENS_6half_tEfNS_4arch4Sm80ELb0ELb1ELb1ELb0ELb0ELb0ELb1ELb1EEENS1_21CollectiveEpilogueFwdINS6_IJS8_SA_S9_EEENS6_IJNS7_ILi1EEESI_SI_EEESC_SE_Li256ELb0ELb1ELb1ELb0EEENS1_19SingleTileSchedulerILb0ELb1ELb1ELi128EEEEEEEEEvNT_6ParamsE --------------------------
	.section	.nv.constant0._ZN7cutlass13device_kernelIN5flash19enable_sm80_to_sm89INS1_16FlashAttnFwdSm80INS1_25CollectiveMainloopFwdSm80ILi8ELi1ELb1EN4cute5tupleIJNS5_1CILi128EEENS7_ILi48EEENS7_ILi256EEEEEELi256ENS_6half_tEfNS_4arch4Sm80ELb0ELb1ELb1ELb0ELb0ELb0ELb1ELb1EEENS1_21CollectiveEpilogueFwdINS6_IJS8_SA_S9_EEENS6_IJNS7_ILi1EEESI_SI_EEESC_SE_Li256ELb0ELb1ELb1ELb0EEENS1_19SingleTileSchedulerILb0ELb1ELb1ELi128EEEEEEEEEvNT_6ParamsE,"a",@progbits
	.sectionflags	@""
	.align	4
.nv.constant0._ZN7cutlass13device_kernelIN5flash19enable_sm80_to_sm89INS1_16FlashAttnFwdSm80INS1_25CollectiveMainloopFwdSm80ILi8ELi1ELb1EN4cute5tupleIJNS5_1CILi128EEENS7_ILi48EEENS7_ILi256EEEEEELi256ENS_6half_tEfNS_4arch4Sm80ELb0ELb1ELb1ELb0ELb0ELb0ELb1ELb1EEENS1_21CollectiveEpilogueFwdINS6_IJS8_SA_S9_EEENS6_IJNS7_ILi1EEESI_SI_EEESC_SE_Li256ELb0ELb1ELb1ELb0EEENS1_19SingleTileSchedulerILb0ELb1ELb1ELi128EEEEEEEEEvNT_6ParamsE:
	.zero		1576


//--------------------- .nv.constant0._ZN7cutlass13device_kernelIN5flash19enable_sm80_to_sm89INS1_16FlashAttnFwdSm80INS1_25CollectiveMainloopFwdSm80ILi8ELi1ELb1EN4cute5tupleIJNS5_1CILi128EEENS7_ILi48EEENS7_ILi256EEEEEELi256ENS_6half_tEfNS_4arch4Sm80ELb0ELb1ELb1ELb1ELb0ELb0ELb1ELb1EEENS1_21CollectiveEpilogueFwdINS6_IJS8_SA_S9_EEENS6_IJNS7_ILi1EEESI_SI_EEESC_SE_Li256ELb1ELb1ELb1ELb0EEENS1_36VarlenDynamicPersistentTileSchedulerILi128ELi48ELi256ELi256ELb1ELb1ELb0ELb1ELb0ELb1EEEEEEEEEvNT_6ParamsE --------------------------
	.section	.nv.constant0._ZN7cutlass13device_kernelIN5flash19enable_sm80_to_sm89INS1_16FlashAttnFwdSm80INS1_25CollectiveMainloopFwdSm80ILi8ELi1ELb1EN4cute5tupleIJNS5_1CILi128EEENS7_ILi48EEENS7_ILi256EEEEEELi256ENS_6half_tEfNS_4arch4Sm80ELb0ELb1ELb1ELb1ELb0ELb0ELb1ELb1EEENS1_21CollectiveEpilogueFwdINS6_IJS8_SA_S9_EEENS6_IJNS7_ILi1EEESI_SI_EEESC_SE_Li256ELb1ELb1ELb1ELb0EEENS1_36VarlenDynamicPersistentTileSchedulerILi128ELi48ELi256ELi256ELb1ELb1ELb0ELb1ELb0ELb1EEEEEEEEEvNT_6ParamsE,"a",@progbits
	.sectionflags	@""
	.align	4
.nv.constant0._ZN7cutlass13device_kernelIN5flash19enable_sm80_to_sm89INS1_16FlashAttnFwdSm80INS1_25CollectiveMainloopFwdSm80ILi8ELi1ELb1EN4cute5tupleIJNS5_1CILi128EEENS7_ILi48EEENS7_ILi256EEEEEELi256ENS_6half_tEfNS_4arch4Sm80ELb0ELb1ELb1ELb1ELb0ELb0ELb1ELb1EEENS1_21CollectiveEpilogueFwdINS6_IJS8_SA_S9_EEENS6_IJNS7_ILi1EEESI_SI_EEESC_SE_Li256ELb1ELb1ELb1ELb0EEENS1_36VarlenDynamicPersistentTileSchedulerILi128ELi48ELi256ELi256ELb1ELb1ELb0ELb1ELb0ELb1EEEEEEEEEvNT_6ParamsE:
	.zero		1608


//--------------------- .nv.constant0._ZN7cutlass13device_kernelIN5flash19enable_sm80_to_sm89INS1_16FlashAttnFwdSm80INS1_25CollectiveMainloopFwdSm80ILi8ELi1ELb0EN4cute5tupleIJNS5_1CILi128EEENS7_ILi32EEENS7_ILi256EEEEEELi256ENS_6half_tEfNS_4arch4Sm80ELb0ELb1ELb1ELb1ELb0ELb1ELb1ELb1EEENS1_21CollectiveEpilogueFwdINS6_IJS8_SA_S9_EEENS6_IJNS7_ILi1EEESI_SI_EEESC_SE_Li256ELb1ELb1ELb1ELb0EEENS1_36VarlenDynamicPersistentTileSchedulerILi128ELi32ELi256ELi256ELb1ELb1ELb0ELb1ELb0ELb1EEEEEEEEEvNT_6ParamsE --------------------------
	.section	.nv.constant0._ZN7cutlass13device_kernelIN5flash19enable_sm80_to_sm89INS1_16FlashAttnFwdSm80INS1_25CollectiveMainloopFwdSm80ILi8ELi1ELb0EN4cute5tupleIJNS5_1CILi128EEENS7_ILi32EEENS7_ILi256EEEEEELi256ENS_6half_tEfNS_4arch4Sm80ELb0ELb1ELb1ELb1ELb0ELb1ELb1ELb1EEENS1_21CollectiveEpilogueFwdINS6_IJS8_SA_S9_EEENS6_IJNS7_ILi1EEESI_SI_EEESC_SE_Li256ELb1ELb1ELb1ELb0EEENS1_36VarlenDynamicPersistentTileSchedulerILi128ELi32ELi256ELi256ELb1ELb1ELb0ELb1ELb0ELb1EEEEEEEEEvNT_6ParamsE,"a",@progbits
	.sectionflags	@""
	.align	4
.nv.constant0._ZN7cutlass13device_kernelIN5flash19enable_sm80_to_sm89INS1_16FlashAttnFwdSm80INS1_25CollectiveMainloopFwdSm80ILi8ELi1ELb0EN4cute5tupleIJNS5_1CILi128EEENS7_ILi32EEENS7_ILi256EEEEEELi256ENS_6half_tEfNS_4arch4Sm80ELb0ELb1ELb1ELb1ELb0ELb1ELb1ELb1EEENS1_21CollectiveEpilogueFwdINS6_IJS8_SA_S9_EEENS6_IJNS7_ILi1EEESI_SI_EEESC_SE_Li256ELb1ELb1ELb1ELb0EEENS1_36VarlenDynamicPersistentTileSchedulerILi128ELi32ELi256ELi256ELb1ELb1ELb0ELb1ELb0ELb1EEEEEEEEEvNT_6ParamsE:
	.zero		1608


//--------------------- .nv.constant0._ZN7cutlass13device_kernelIN5flash19enable_sm80_to_sm89INS1_16FlashAttnFwdSm80INS1_25CollectiveMainloopFwdSm80ILi8ELi1ELb1EN4cute5tupleIJNS5_1CILi128EEENS7_ILi64EEENS7_ILi256EEEEEELi256ENS_6half_tEfNS_4arch4Sm80ELb1ELb0ELb1ELb0ELb0ELb0ELb1ELb1EEENS1_21CollectiveEpilogueFwdINS6_IJS8_SA_S9_EEENS6_IJNS7_ILi1EEESI_SI_EEESC_SE_Li256ELb0ELb1ELb1ELb0EEENS1_30DynamicPersistentTileSchedulerILi256ELi256ELb1ELb1ELb0EEEEEEEEEvNT_6ParamsE --------------------------
	.section	.nv.constant0._ZN7cutlass13device_kernelIN5flash19enable_sm80_to_sm89INS1_16FlashAttnFwdSm80INS1_25CollectiveMainloopFwdSm80ILi8ELi1ELb1EN4cute5tupleIJNS5_1CILi128EEENS7_ILi64EEENS7_ILi256EEEEEELi256ENS_6half_tEfNS_4arch4Sm80ELb1ELb0ELb1ELb0ELb0ELb0ELb1ELb1EEENS1_21CollectiveEpilogueFwdINS6_IJS8_SA_S9_EEENS6_IJNS7_ILi1EEESI_SI_EEESC_SE_Li256ELb0ELb1ELb1ELb0EEENS1_30DynamicPersistentTileSchedulerILi256ELi256ELb1ELb1ELb0EEEEEEEEEvNT_6ParamsE,"a",@progbits
	.sectionflags	@""
	.align	4
.nv.constant0._ZN7cutlass13device_kernelIN5flash19enable_sm80_to_sm89INS1_16FlashAttnFwdSm80INS1_25CollectiveMainloopFwdSm80ILi8ELi1ELb1EN4cute5tupleIJNS5_1CILi128EEENS7_ILi64EEENS7_ILi256EEEEEELi256ENS_6half_tEfNS_4arch4Sm80ELb1ELb0ELb1ELb0ELb0ELb0ELb1ELb1EEENS1_21CollectiveEpilogueFwdINS6_IJS8_SA_S9_EEENS6_IJNS7_ILi1EEESI_SI_EEESC_SE_Li256ELb0ELb1ELb1ELb0EEENS1_30DynamicPersistentTileSchedulerILi256ELi256ELb1ELb1ELb0EEEEEEEEEvNT_6ParamsE:
	.zero		1592


//--------------------- .nv.constant0._ZN7cutlass13device_kernelIN5flash19enable_sm80_to_sm89INS1_16FlashAttnFwdSm80INS1_25CollectiveMainloopFwdSm80ILi8ELi1ELb1EN4cute5tupleIJNS5_1CILi128EEENS7_ILi48EEENS7_ILi256EEEEEELi256ENS_6half_tEfNS_4arch4Sm80ELb1ELb0ELb1ELb1ELb0ELb0ELb1ELb1EEENS1_21CollectiveEpilogueFwdINS6_IJS8_SA_S9_EEENS6_IJNS7_ILi1EEESI_SI_EEESC_SE_Li256ELb1ELb1ELb1ELb0EEENS1_36VarlenDynamicPersistentTileSchedulerILi128ELi48ELi256ELi256ELb1ELb1ELb0ELb1ELb1ELb1EEEEEEEEEvNT_6ParamsE --------------------------
	.section	.nv.constant0._ZN7cutlass13device_kernelIN5flash19enable_sm80_to_sm89INS1_16FlashAttnFwdSm80INS1_25CollectiveMainloopFwdSm80ILi8ELi1ELb1EN4cute5tupleIJNS5_1CILi128EEENS7_ILi48EEENS7_ILi256EEEEEELi256ENS_6half_tEfNS_4arch4Sm80ELb1ELb0ELb1ELb1ELb0ELb0ELb1ELb1EEENS1_21CollectiveEpilogueFwdINS6_IJS8_SA_S9_EEENS6_IJNS7_ILi1EEESI_SI_EEESC_SE_Li256ELb1ELb1ELb1ELb0EEENS1_36VarlenDynamicPersistentTileSchedulerILi128ELi48ELi256ELi256ELb1ELb1ELb0ELb1ELb1ELb1EEEEEEEEEvNT_6ParamsE,"a",@progbits
	.sectionflags	@""
	.align	4
.nv.constant0._ZN7cutlass13device_kernelIN5flash19enable_sm80_to_sm89INS1_16FlashAttnFwdSm80INS1_25CollectiveMainloopFwdSm80ILi8ELi1ELb1EN4cute5tupleIJNS5_1CILi128EEENS7_ILi48EEENS7_ILi256EEEEEELi256ENS_6half_tEfNS_4arch4Sm80ELb1ELb0ELb1ELb1ELb0ELb0ELb1ELb1EEENS1_21CollectiveEpilogueFwdINS6_IJS8_SA_S9_EEENS6_IJNS7_ILi1EEESI_SI_EEESC_SE_Li256ELb1ELb1ELb1ELb0EEENS1_36VarlenDynamicPersistentTileSchedulerILi128ELi48ELi256ELi256ELb1ELb1ELb0ELb1ELb1ELb1EEEEEEEEEvNT_6ParamsE:
	.zero		1608


//--------------------- .nv.constant0._ZN7cutlass13device_kernelIN5flash19enable_sm80_to_sm89INS1_16FlashAttnFwdSm80INS1_25CollectiveMainloopFwdSm80ILi8ELi1ELb0EN4cute5tupleIJNS5_1CILi128EEENS7_ILi32EEENS7_ILi256EEEEEELi256ENS_6half_tEfNS_4arch4Sm80ELb1ELb0ELb1ELb1ELb0ELb1ELb1ELb1EEENS1_21CollectiveEpilogueFwdINS6_IJS8_SA_S9_EEENS6_IJNS7_ILi1EEESI_SI_EEESC_SE_Li256ELb1ELb1ELb1ELb0EEENS1_36VarlenDynamicPersistentTileSchedulerILi128ELi32ELi256ELi256ELb1ELb1ELb0ELb1ELb1ELb1EEEEEEEEEvNT_6ParamsE --------------------------
	.section	.nv.constant0._ZN7cutlass13device_kernelIN5flash19enable_sm80_to_sm89INS1_16FlashAttnFwdSm80INS1_25CollectiveMainloopFwdSm80ILi8ELi1ELb0EN4cute5tupleIJNS5_1CILi128EEENS7_ILi32EEENS7_ILi256EEEEEELi256ENS_6half_tEfNS_4arch4Sm80ELb1ELb0ELb1ELb1ELb0ELb1ELb1ELb1EEENS1_21CollectiveEpilogueFwdINS6_IJS8_SA_S9_EEENS6_IJNS7_ILi1EEESI_SI_EEESC_SE_Li256ELb1ELb1ELb1ELb0EEENS1_36VarlenDynamicPersistentTileSchedulerILi128ELi32ELi256ELi256ELb1ELb1ELb0ELb1ELb1ELb1EEEEEEEEEvNT_6ParamsE,"a",@progbits
	.sectionflags	@""
	.align	4
.nv.constant0._ZN7cutlass13device_kernelIN5flash19enable_sm80_to_sm89INS1_16FlashAttnFwdSm80INS1_25CollectiveMainloopFwdSm80ILi8ELi1ELb0EN4cute5tupleIJNS5_1CILi128EEENS7_ILi32EEENS7_ILi256EEEEEELi256ENS_6half_tEfNS_4arch4Sm80ELb1ELb0ELb1ELb1ELb0ELb1ELb1ELb1EEENS1_21CollectiveEpilogueFwdINS6_IJS8_SA_S9_EEENS6_IJNS7_ILi1EEESI_SI_EEESC_SE_Li256ELb1ELb1ELb1ELb0EEENS1_36VarlenDynamicPersistentTileSchedulerILi128ELi32ELi256ELi256ELb1ELb1ELb0ELb1ELb1ELb1EEEEEEEEEvNT_6ParamsE:
	.zero		1608


//--------------------- .nv.constant0._ZN7cutlass13device_kernelIN5flash19enable_sm80_to_sm89INS1_16FlashAttnFwdSm80INS1_25CollectiveMainloopFwdSm80ILi8ELi1ELb0EN4cute5tupleIJNS5_1CILi128EEENS7_ILi96EEENS7_ILi256EEEEEELi256ENS_6half_tEfNS_4arch4Sm80ELb0ELb0ELb1ELb0ELb0ELb0ELb1ELb1EEENS1_21CollectiveEpilogueFwdINS6_IJS8_SA_S9_EEENS6_IJNS7_ILi1EEESI_SI_EEESC_SE_Li256ELb0ELb1ELb1ELb0EEENS1_19SingleTileSchedulerILb0ELb1ELb1ELi128EEEEEEEEEvNT_6ParamsE --------------------------
	.section	.nv.constant0._ZN7cutlass13device_kernelIN5flash19enable_sm80_to_sm89INS1_16FlashAttnFwdSm80INS1_25CollectiveMainloopFwdSm80ILi8ELi1ELb0EN4cute5tupleIJNS5_1CILi128EEENS7_ILi96EEENS7_ILi256EEEEEELi256ENS_6half_tEfNS_4arch4Sm80ELb0ELb0ELb1ELb0ELb0ELb0ELb1ELb1EEENS1_21CollectiveEpilogueFwdINS6_IJS8_SA_S9_EEENS6_IJNS7_ILi1EEESI_SI_EEESC_SE_Li256ELb0ELb1ELb1ELb0EEENS1_19SingleTileSchedulerILb0ELb1ELb1ELi128EEEEEEEEEvNT_6ParamsE,"a",@progbits
	.sectionflags	@""
	.align	4
.nv.constant0._ZN7cutlass13device_kernelIN5flash19enable_sm80_to_sm89INS1_16FlashAttnFwdSm80INS1_25CollectiveMainloopFwdSm80ILi8ELi1ELb0EN4cute5tupleIJNS5_1CILi128EEENS7_ILi96EEENS7_ILi256EEEEEELi256ENS_6half_tEfNS_4arch4Sm80ELb0ELb0ELb1ELb0ELb0ELb0ELb1ELb1EEENS1_21CollectiveEpilogueFwdINS6_IJS8_SA_S9_EEENS6_IJNS7_ILi1EEESI_SI_EEESC_SE_Li256ELb0ELb1ELb1ELb0EEENS1_19SingleTileSchedulerILb0ELb1ELb1ELi128EEEEEEEEEvNT_6ParamsE:
	.zero		1576


//--------------------- .nv.constant0._ZN7cutlass13device_kernelIN5flash19enable_sm80_to_sm89INS1_16FlashAttnFwdSm80INS1_25CollectiveMainloopFwdSm80ILi8ELi1ELb0EN4cute5tupleIJNS5_1CILi128EEENS7_ILi64EEENS7_ILi256EEEEEELi256ENS_6half_tEfNS_4arch4Sm80ELb0ELb0ELb1ELb1ELb0ELb0ELb1ELb1EEENS1_21CollectiveEpilogueFwdINS6_IJS8_SA_S9_EEENS6_IJNS7_ILi1EEESI_SI_EEESC_SE_Li256ELb1ELb1ELb1ELb0EEENS1_36VarlenDynamicPersistentTileSchedulerILi128ELi64ELi256ELi256ELb1ELb1ELb0ELb0ELb1ELb1EEEEEEEEEvNT_6ParamsE --------------------------
	.section	.nv.constant0._ZN7cutlass13device_kernelIN5flash19enable_sm80_to_sm89INS1_16FlashAttnFwdSm80INS1_25CollectiveMainloopFwdSm80ILi8ELi1ELb0EN4cute5tupleIJNS5_1CILi128EEENS7_ILi64EEENS7_ILi256EEEEEELi256ENS_6half_tEfNS_4arch4Sm80ELb0ELb0ELb1ELb1ELb0ELb0ELb1ELb1EEENS1_21CollectiveEpilogueFwdINS6_IJS8_SA_S9_EEENS6_IJNS7_ILi1EEESI_SI_EEESC_SE_Li256ELb1ELb1ELb1ELb0EEENS1_36VarlenDynamicPersistentTileSchedulerILi128ELi64ELi256ELi256ELb1ELb1ELb0ELb0ELb1ELb1EEEEEEEEEvNT_6ParamsE,"a",@progbits
	.sectionflags	@""
	.align	4
.nv.constant0._ZN7cutlass13device_kernelIN5flash19enable_sm80_to_sm89INS1_16FlashAttnFwdSm80INS1_25CollectiveMainloopFwdSm80ILi8ELi1ELb0EN4cute5tupleIJNS5_1CILi128EEENS7_ILi64EEENS7_ILi256EEEEEELi256ENS_6half_tEfNS_4arch4Sm80ELb0ELb0ELb1ELb1ELb0ELb0ELb1ELb1EEENS1_21CollectiveEpilogueFwdINS6_IJS8_SA_S9_EEENS6_IJNS7_ILi1EEESI_SI_EEESC_SE_Li256ELb1ELb1ELb1ELb0EEENS1_36VarlenDynamicPersistentTileSchedulerILi128ELi64ELi256ELi256ELb1ELb1ELb0ELb0ELb1ELb1EEEEEEEEEvNT_6ParamsE:
	.zero		1608


//--------------------- .nv.constant0._ZN7cutlass13device_kernelIN5flash19enable_sm80_to_sm89INS1_16FlashAttnFwdSm80INS1_25CollectiveMainloopFwdSm80ILi8ELi1ELb0EN4cute5tupleIJNS5_1CILi128EEENS7_ILi48EEENS7_ILi256EEEEEELi256ENS_6half_tEfNS_4arch4Sm80ELb0ELb0ELb1ELb1ELb0ELb1ELb1ELb1EEENS1_21CollectiveEpilogueFwdINS6_IJS8_SA_S9_EEENS6_IJNS7_ILi1EEESI_SI_EEESC_SE_Li256ELb1ELb1ELb1ELb0EEENS1_36VarlenDynamicPersistentTileSchedulerILi128ELi48ELi256ELi256ELb1ELb1ELb0ELb0ELb1ELb1EEEEEEEEEvNT_6ParamsE --------------------------
	.section	.nv.constant0._ZN7cutlass13device_kernelIN5flash19enable_sm80_to_sm89INS1_16FlashAttnFwdSm80INS1_25CollectiveMainloopFwdSm80ILi8ELi1ELb0EN4cute5tupleIJNS5_1CILi128EEENS7_ILi48EEENS7_ILi256EEEEEELi256ENS_6half_tEfNS_4arch4Sm80ELb0ELb0ELb1ELb1ELb0ELb1ELb1ELb1EEENS1_21CollectiveEpilogueFwdINS6_IJS8_SA_S9_EEENS6_IJNS7_ILi1EEESI_SI_EEESC_SE_Li256ELb1ELb1ELb1ELb0EEENS1_36VarlenDynamicPersistentTileSchedulerILi128ELi48ELi256ELi256ELb1ELb1ELb0ELb0ELb1ELb1EEEEEEEEEvNT_6ParamsE,"a",@progbits
	.sectionflags	@""
	.align	4
.nv.constant0._ZN7cutlass13device_kernelIN5flash19enable_sm80_to_sm89INS1_16FlashAttnFwdSm80INS1_25CollectiveMainloopFwdSm80ILi8ELi1ELb0EN4cute5tupleIJNS5_1CILi128EEENS7_ILi48EEENS7_ILi256EEEEEELi256ENS_6half_tEfNS_4arch4Sm80ELb0ELb0ELb1ELb1ELb0ELb1ELb1ELb1EEENS1_21CollectiveEpilogueFwdINS6_IJS8_SA_S9_EEENS6_IJNS7_ILi1EEESI_SI_EEESC_SE_Li256ELb1ELb1ELb1ELb0EEENS1_36VarlenDynamicPersistentTileSchedulerILi128ELi48ELi256ELi256ELb1ELb1ELb0ELb0ELb1ELb1EEEEEEEEEvNT_6ParamsE:
	.zero		1608


//--------------------- .nv.constant0._ZN7cutlass13device_kernelIN5flash19enable_sm80_to_sm89INS1_16FlashAttnFwdSm80INS1_25CollectiveMainloopFwdSm80ILi8ELi1ELb0EN4cute5tupleIJNS5_1CILi128EEENS7_ILi64EEENS7_ILi256EEEEEELi256ENS_6half_tEfNS_4arch4Sm80ELb0ELb1ELb1ELb0ELb0ELb0ELb1ELb1EEENS1_21CollectiveEpilogueFwdINS6_IJS8_SA_S9_EEENS6_IJNS7_ILi1EEESI_SI_EEESC_SE_Li256ELb0ELb1ELb1ELb0EEENS1_19SingleTileSchedulerILb0ELb1ELb1ELi128EEEEEEEEEvNT_6ParamsE --------------------------
	.section	.nv.constant0._ZN7cutlass13device_kernelIN5flash19enable_sm80_to_sm89INS1_16FlashAttnFwdSm80INS1_25CollectiveMainloopFwdSm80ILi8ELi1ELb0EN4cute5tupleIJNS5_1CILi128EEENS7_ILi64EEENS7_ILi256EEEEEELi256ENS_6half_tEfNS_4arch4Sm80ELb0ELb1ELb1ELb0ELb0ELb0ELb1ELb1EEENS1_21CollectiveEpilogueFwdINS6_IJS8_SA_S9_EEENS6_IJNS7_ILi1EEESI_SI_EEESC_SE_Li256ELb0ELb1ELb1ELb0EEENS1_19SingleTileSchedulerILb0ELb1ELb1ELi128EEEEEEEEEvNT_6ParamsE,"a",@progbits
	.sectionflags	@""
	.align	4
.nv.constant0._ZN7cutlass13device_kernelIN5flash19enable_sm80_to_sm89INS1_16FlashAttnFwdSm80INS1_25CollectiveMainloopFwdSm80ILi8ELi1ELb0EN4cute5tupleIJNS5_1CILi128EEENS7_ILi64EEENS7_ILi256EEEEEELi256ENS_6half_tEfNS_4arch4Sm80ELb0ELb1ELb1ELb0ELb0ELb0ELb1ELb1EEENS1_21CollectiveEpilogueFwdINS6_IJS8_SA_S9_EEENS6_IJNS7_ILi1EEESI_SI_EEESC_SE_Li256ELb0ELb1ELb1ELb0EEENS1_19SingleTileSchedulerILb0ELb1ELb1ELi128EEEEEEEEEvNT_6ParamsE:
	.zero		1576


//--------------------- .nv.constant0._ZN7cutlass13device_kernelIN5flash19enable_sm80_to_sm89INS1_16FlashAttnFwdSm80INS1_25CollectiveMainloopFwdSm80ILi8ELi1ELb0EN4cute5tupleIJNS5_1CILi128EEENS7_ILi64EEENS7_ILi256EEEEEELi256ENS_6half_tEfNS_4arch4Sm80ELb0ELb1ELb1ELb1ELb0ELb0ELb1ELb1EEENS1_21CollectiveEpilogueFwdINS6_IJS8_SA_S9_EEENS6_IJNS7_ILi1EEESI_SI_EEESC_SE_Li256ELb1ELb1ELb1ELb0EEENS1_36VarlenDynamicPersistentTileSchedulerILi128ELi64ELi256ELi256ELb1ELb1ELb0ELb1ELb0ELb1EEEEEEEEEvNT_6ParamsE --------------------------
	.section	.nv.constant0._ZN7cutlass13device_kernelIN5flash19enable_sm80_to_sm89INS1_16FlashAttnFwdSm80INS1_25CollectiveMainloopFwdSm80ILi8ELi1ELb0EN4cute5tupleIJNS5_1CILi128EEENS7_ILi64EEENS7_ILi256EEEEEELi256ENS_6half_tEfNS_4arch4Sm80ELb0ELb1ELb1ELb1ELb0ELb0ELb1ELb1EEENS1_21CollectiveEpilogueFwdINS6_IJS8_SA_S9_EEENS6_IJNS7_ILi1EEESI_SI_EEESC_SE_Li256ELb1ELb1ELb1ELb0EEENS1_36VarlenDynamicPersistentTileSchedulerILi128ELi64ELi256ELi256ELb1ELb1ELb0ELb1ELb0ELb1EEEEEEEEEvNT_6ParamsE,"a",@progbits
	.sectionflags	@""
	.align	4
.nv.constant0._ZN7cutlass13device_kernelIN5flash19enable_sm80_to_sm89INS1_16FlashAttnFwdSm80INS1_25CollectiveMainloopFwdSm80ILi8ELi1ELb0EN4cute5tupleIJNS5_1CILi128EEENS7_ILi64EEENS7_ILi256EEEEEELi256ENS_6half_tEfNS_4arch4Sm80ELb0ELb1ELb1ELb1ELb0ELb0ELb1ELb1EEENS1_21CollectiveEpilogueFwdINS6_IJS8_SA_S9_EEENS6_IJNS7_ILi1EEESI_SI_EEESC_SE_Li256ELb1ELb1ELb1ELb0EEENS1_36VarlenDynamicPersistentTileSchedulerILi128ELi64ELi256ELi256ELb1ELb1ELb0ELb1ELb0ELb1EEEEEEEEEvNT_6ParamsE:
	.zero		1608


//--------------------- .nv.constant0._ZN7cutlass13device_kernelIN5flash19enable_sm80_to_sm89INS1_16FlashAttnFwdSm80INS1_25CollectiveMainloopFwdSm80ILi8ELi1ELb0EN4cute5tupleIJNS5_1CILi128EEENS7_ILi48EEENS7_ILi256EEEEEELi256ENS_6half_tEfNS_4arch4Sm80ELb0ELb1ELb1ELb1ELb0ELb1ELb1ELb1EEENS1_21CollectiveEpilogueFwdINS6_IJS8_SA_S9_EEENS6_IJNS7_ILi1EEESI_SI_EEESC_SE_Li256ELb1ELb1ELb1ELb0EEENS1_36VarlenDynamicPersistentTileSchedulerILi128ELi48ELi256ELi256ELb1ELb1ELb0ELb1ELb0ELb1EEEEEEEEEvNT_6ParamsE --------------------------
	.section	.nv.constant0._ZN7cutlass13device_kernelIN5flash19enable_sm80_to_sm89INS1_16FlashAttnFwdSm80INS1_25CollectiveMainloopFwdSm80ILi8ELi1ELb0EN4cute5tupleIJNS5_1CILi128EEENS7_ILi48EEENS7_ILi256EEEEEELi256ENS_6half_tEfNS_4arch4Sm80ELb0ELb1ELb1ELb1ELb0ELb1ELb1ELb1EEENS1_21CollectiveEpilogueFwdINS6_IJS8_SA_S9_EEENS6_IJNS7_ILi1EEESI_SI_EEESC_SE_Li256ELb1ELb1ELb1ELb0EEENS1_36VarlenDynamicPersistentTileSchedulerILi128ELi48ELi256ELi256ELb1ELb1ELb0ELb1ELb0ELb1EEEEEEEEEvNT_6ParamsE,"a",@progbits
	.sectionflags	@""
	.align	4
.nv.constant0._ZN7cutlass13device_kernelIN5flash19enable_sm80_to_sm89INS1_16FlashAttnFwdSm80INS1_25CollectiveMainloopFwdSm80ILi8ELi1ELb0EN4cute5tupleIJNS5_1CILi128EEENS7_ILi48EEENS7_ILi256EEEEEELi256ENS_6half_tEfNS_4arch4Sm80ELb0ELb1ELb1ELb1ELb0ELb1ELb1ELb1EEENS1_21CollectiveEpilogueFwdINS6_IJS8_SA_S9_EEENS6_IJNS7_ILi1EEESI_SI_EEESC_SE_Li256ELb1ELb1ELb1ELb0EEENS1_36VarlenDynamicPersistentTileSchedulerILi128ELi48ELi256ELi256ELb1ELb1ELb0ELb1ELb0ELb1EEEEEEEEEvNT_6ParamsE:
	.zero		1608


//--------------------- .nv.constant0._ZN7cutlass13device_kernelIN5flash19enable_sm80_to_sm89INS1_16FlashAttnFwdSm80INS1_25CollectiveMainloopFwdSm80ILi8ELi1ELb0EN4cute5tupleIJNS5_1CILi128EEENS7_ILi96EEENS7_ILi256EEEEEELi256ENS_6half_tEfNS_4arch4Sm80ELb1ELb0ELb1ELb0ELb0ELb0ELb1ELb1EEENS1_21CollectiveEpilogueFwdINS6_IJS8_SA_S9_EEENS6_IJNS7_ILi1EEESI_SI_EEESC_SE_Li256ELb0ELb1ELb1ELb0EEENS1_30DynamicPersistentTileSchedulerILi256ELi256ELb1ELb1ELb0EEEEEEEEEvNT_6ParamsE --------------------------
	.section	.nv.constant0._ZN7cutlass13device_kernelIN5flash19enable_sm80_to_sm89INS1_16FlashAttnFwdSm80INS1_25CollectiveMainloopFwdSm80ILi8ELi1ELb0EN4cute5tupleIJNS5_1CILi128EEENS7_ILi96EEENS7_ILi256EEEEEELi256ENS_6half_tEfNS_4arch4Sm80ELb1ELb0ELb1ELb0ELb0ELb0ELb1ELb1EEENS1_21CollectiveEpilogueFwdINS6_IJS8_SA_S9_EEENS6_IJNS7_ILi1EEESI_SI_EEESC_SE_Li256ELb0ELb1ELb1ELb0EEENS1_30DynamicPersistentTileSchedulerILi256ELi256ELb1ELb1ELb0EEEEEEEEEvNT_6ParamsE,"a",@progbits
	.sectionflags	@""
	.align	4
.nv.constant0._ZN7cutlass13device_kernelIN5flash19enable_sm80_to_sm89INS1_16FlashAttnFwdSm80INS1_25CollectiveMainloopFwdSm80ILi8ELi1ELb0EN4cute5tupleIJNS5_1CILi128EEENS7_ILi96EEENS7_ILi256EEEEEELi256ENS_6half_tEfNS_4arch4Sm80ELb1ELb0ELb1ELb0ELb0ELb0ELb1ELb1EEENS1_21CollectiveEpilogueFwdINS6_IJS8_SA_S9_EEENS6_IJNS7_ILi1EEESI_SI_EEESC_SE_Li256ELb0ELb1ELb1ELb0EEENS1_30DynamicPersistentTileSchedulerILi256ELi256ELb1ELb1ELb0EEEEEEEEEvNT_6ParamsE:
	.zero		1592


//--------------------- .nv.constant0._ZN7cutlass13device_kernelIN5flash19enable_sm80_to_sm89INS1_16FlashAttnFwdSm80INS1_25CollectiveMainloopFwdSm80ILi8ELi1ELb0EN4cute5tupleIJNS5_1CILi128EEENS7_ILi64EEENS7_ILi256EEEEEELi256ENS_6half_tEfNS_4arch4Sm80ELb1ELb0ELb1ELb1ELb0ELb0ELb1ELb1EEENS1_21CollectiveEpilogueFwdINS6_IJS8_SA_S9_EEENS6_IJNS7_ILi1EEESI_SI_EEESC_SE_Li256ELb1ELb1ELb1ELb0EEENS1_36VarlenDynamicPersistentTileSchedulerILi128ELi64ELi256ELi256ELb1ELb1ELb0ELb1ELb1ELb1EEEEEEEEEvNT_6ParamsE --------------------------
	.section	.nv.constant0._ZN7cutlass13device_kernelIN5flash19enable_sm80_to_sm89INS1_16FlashAttnFwdSm80INS1_25CollectiveMainloopFwdSm80ILi8ELi1ELb0EN4cute5tupleIJNS5_1CILi128EEENS7_ILi64EEENS7_ILi256EEEEEELi256ENS_6half_tEfNS_4arch4Sm80ELb1ELb0ELb1ELb1ELb0ELb0ELb1ELb1EEENS1_21CollectiveEpilogueFwdINS6_IJS8_SA_S9_EEENS6_IJNS7_ILi1EEESI_SI_EEESC_SE_Li256ELb1ELb1ELb1ELb0EEENS1_36VarlenDynamicPersistentTileSchedulerILi128ELi64ELi256ELi256ELb1ELb1ELb0ELb1ELb1ELb1EEEEEEEEEvNT_6ParamsE,"a",@progbits
	.sectionflags	@""
	.align	4
.nv.constant0._ZN7cutlass13device_kernelIN5flash19enable_sm80_to_sm89INS1_16FlashAttnFwdSm80INS1_25CollectiveMainloopFwdSm80ILi8ELi1ELb0EN4cute5tupleIJNS5_1CILi128EEENS7_ILi64EEENS7_ILi256EEEEEELi256ENS_6half_tEfNS_4arch4Sm80ELb1ELb0ELb1ELb1ELb0ELb0ELb1ELb1EEENS1_21CollectiveEpilogueFwdINS6_IJS8_SA_S9_EEENS6_IJNS7_ILi1EEESI_SI_EEESC_SE_Li256ELb1ELb1ELb1ELb0EEENS1_36VarlenDynamicPersistentTileSchedulerILi128ELi64ELi256ELi256ELb1ELb1ELb0ELb1ELb1ELb1EEEEEEEEEvNT_6ParamsE:
	.zero		1608


//--------------------- .nv.constant0._ZN7cutlass13device_kernelIN5flash19enable_sm80_to_sm89INS1_16FlashAttnFwdSm80INS1_25CollectiveMainloopFwdSm80ILi8ELi1ELb0EN4cute5tupleIJNS5_1CILi128EEENS7_ILi48EEENS7_ILi256EEEEEELi256ENS_6half_tEfNS_4arch4Sm80ELb1ELb0ELb1ELb1ELb0ELb1ELb1ELb1EEENS1_21CollectiveEpilogueFwdINS6_IJS8_SA_S9_EEENS6_IJNS7_ILi1EEESI_SI_EEESC_SE_Li256ELb1ELb1ELb1ELb0EEENS1_36VarlenDynamicPersistentTileSchedulerILi128ELi48ELi256ELi256ELb1ELb1ELb0ELb1ELb1ELb1EEEEEEEEEvNT_6ParamsE --------------------------
	.section	.nv.constant0._ZN7cutlass13device_kernelIN5flash19enable_sm80_to_sm89INS1_16FlashAttnFwdSm80INS1_25CollectiveMainloopFwdSm80ILi8ELi1ELb0EN4cute5tupleIJNS5_1CILi128EEENS7_ILi48EEENS7_ILi256EEEEEELi256ENS_6half_tEfNS_4arch4Sm80ELb1ELb0ELb1ELb1ELb0ELb1ELb1ELb1EEENS1_21CollectiveEpilogueFwdINS6_IJS8_SA_S9_EEENS6_IJNS7_ILi1EEESI_SI_EEESC_SE_Li256ELb1ELb1ELb1ELb0EEENS1_36VarlenDynamicPersistentTileSchedulerILi128ELi48ELi256ELi256ELb1ELb1ELb0ELb1ELb1ELb1EEEEEEEEEvNT_6ParamsE,"a",@progbits
	.sectionflags	@""
	.align	4
.nv.constant0._ZN7cutlass13device_kernelIN5flash19enable_sm80_to_sm89INS1_16FlashAttnFwdSm80INS1_25CollectiveMainloopFwdSm80ILi8ELi1ELb0EN4cute5tupleIJNS5_1CILi128EEENS7_ILi48EEENS7_ILi256EEEEEELi256ENS_6half_tEfNS_4arch4Sm80ELb1ELb0ELb1ELb1ELb0ELb1ELb1ELb1EEENS1_21CollectiveEpilogueFwdINS6_IJS8_SA_S9_EEENS6_IJNS7_ILi1EEESI_SI_EEESC_SE_Li256ELb1ELb1ELb1ELb0EEENS1_36VarlenDynamicPersistentTileSchedulerILi128ELi48ELi256ELi256ELb1ELb1ELb0ELb1ELb1ELb1EEEEEEEEEvNT_6ParamsE:
	.zero		1608


//--------------------- SYMBOLS --------------------------

	.type		.nv.reservedSmem.offset0,@object
	.size		.nv.reservedSmem.offset0,0x4
